//
// Generated by NVIDIA NVVM Compiler
//
// Compiler Build ID: CL-36424714
// Cuda compilation tools, release 13.0, V13.0.88
// Based on NVVM 20.0.0
//

.version 9.0
.target sm_100
.address_size 64

	// .globl	candidate4
// _ZZ10candidate4E15pad_temp_shared has been demoted
// _ZZ10candidate4E13kernel_shared has been demoted

.visible .entry candidate4(
	.param .u64 .ptr .align 1 candidate4_param_0,
	.param .u64 .ptr .align 1 candidate4_param_1,
	.param .u64 .ptr .align 1 candidate4_param_2
)
.maxntid 112
{
	.reg .pred 	%p<7>;
	.reg .b16 	%rs<10>;
	.reg .b32 	%r<286>;
	.reg .b32 	%f<240>;
	.reg .b64 	%rd<123>;
	// demoted variable
	.shared .align 4 .b8 _ZZ10candidate4E15pad_temp_shared[14336];
	// demoted variable
	.shared .align 4 .b8 _ZZ10candidate4E13kernel_shared[32768];
	ld.param.u64 	%rd5, [candidate4_param_0];
	cvta.to.global.u64 	%rd1, %rd5;
	mov.u32 	%r1, %tid.x;
	cvt.u16.u32 	%rs1, %r1;
	mul.lo.s16 	%rs2, %rs1, 147;
	shr.u16 	%rs3, %rs2, 12;
	mul.wide.u16 	%r61, %rs3, 196;
	mov.u32 	%r2, %ctaid.x;
	mul.lo.s16 	%rs4, %rs3, 28;
	sub.s16 	%rs5, %rs1, %rs4;
	cvt.u32.u16 	%r62, %rs5;
	and.b32  	%r63, %r62, 255;
	mul.hi.u32 	%r64, %r2, -1840700269;
	shr.u32 	%r4, %r64, 2;
	mul.lo.s32 	%r65, %r4, 7;
	sub.s32 	%r66, %r2, %r65;
	mad.lo.s32 	%r67, %r66, 28, %r63;
	add.s32 	%r3, %r67, %r61;
	add.s32 	%r68, %r1, 112;
	shl.b32 	%r5, %r4, 14;
	shl.b32 	%r69, %r1, 1;
	add.s32 	%r70, %r69, 224;
	and.b32  	%r71, %r70, 256;
	and.b32  	%r72, %r68, 127;
	or.b32  	%r73, %r72, %r5;
	or.b32  	%r6, %r73, %r71;
	add.s32 	%r74, %r69, 448;
	and.b32  	%r75, %r74, 768;
	add.s32 	%r76, %r1, 96;
	and.b32  	%r77, %r76, 127;
	or.b32  	%r78, %r77, %r5;
	or.b32  	%r7, %r78, %r75;
	add.s32 	%r79, %r69, 672;
	and.b32  	%r80, %r79, 768;
	add.s32 	%r81, %r1, 80;
	and.b32  	%r82, %r81, 127;
	or.b32  	%r83, %r82, %r5;
	or.b32  	%r8, %r83, %r80;
	add.s32 	%r84, %r69, 1120;
	and.b32  	%r85, %r84, 1280;
	add.s32 	%r86, %r1, 48;
	and.b32  	%r87, %r86, 127;
	or.b32  	%r88, %r87, %r5;
	or.b32  	%r9, %r88, %r85;
	add.s32 	%r89, %r69, 1344;
	and.b32  	%r90, %r89, 1792;
	add.s32 	%r91, %r1, 32;
	and.b32  	%r92, %r91, 127;
	or.b32  	%r93, %r92, %r5;
	or.b32  	%r10, %r93, %r90;
	add.s32 	%r94, %r69, 2016;
	and.b32  	%r95, %r94, 3840;
	or.b32  	%r11, %r73, %r95;
	add.s32 	%r96, %r69, 2240;
	and.b32  	%r97, %r96, 2304;
	or.b32  	%r12, %r78, %r97;
	add.s32 	%r98, %r69, 2464;
	and.b32  	%r99, %r98, 2816;
	or.b32  	%r13, %r83, %r99;
	add.s32 	%r100, %r69, 2912;
	and.b32  	%r101, %r100, 3840;
	or.b32  	%r14, %r88, %r101;
	add.s32 	%r102, %r69, 3136;
	and.b32  	%r103, %r102, 3328;
	or.b32  	%r15, %r93, %r103;
	add.s32 	%r104, %r69, 3808;
	and.b32  	%r105, %r104, 3840;
	or.b32  	%r16, %r73, %r105;
	add.s32 	%r106, %r69, 4032;
	and.b32  	%r107, %r106, 7936;
	or.b32  	%r17, %r78, %r107;
	add.s32 	%r108, %r69, 4256;
	and.b32  	%r109, %r108, 4352;
	or.b32  	%r18, %r83, %r109;
	add.s32 	%r110, %r69, 4704;
	and.b32  	%r111, %r110, 4864;
	or.b32  	%r19, %r88, %r111;
	add.s32 	%r112, %r69, 4928;
	and.b32  	%r113, %r112, 5888;
	or.b32  	%r20, %r93, %r113;
	add.s32 	%r114, %r69, 5600;
	and.b32  	%r115, %r114, 5888;
	or.b32  	%r21, %r73, %r115;
	add.s32 	%r116, %r69, 5824;
	and.b32  	%r117, %r116, 5888;
	or.b32  	%r22, %r78, %r117;
	add.s32 	%r118, %r69, 6048;
	and.b32  	%r119, %r118, 7936;
	or.b32  	%r23, %r83, %r119;
	add.s32 	%r120, %r69, 6496;
	and.b32  	%r121, %r120, 6912;
	or.b32  	%r24, %r88, %r121;
	add.s32 	%r122, %r69, 6720;
	and.b32  	%r123, %r122, 6912;
	or.b32  	%r25, %r93, %r123;
	add.s32 	%r124, %r69, 7392;
	and.b32  	%r125, %r124, 7424;
	or.b32  	%r26, %r73, %r125;
	add.s32 	%r126, %r69, 7616;
	and.b32  	%r127, %r126, 7936;
	or.b32  	%r27, %r78, %r127;
	add.s32 	%r128, %r69, 7840;
	and.b32  	%r129, %r128, 7936;
	or.b32  	%r28, %r83, %r129;
	add.s32 	%r130, %r69, 8288;
	and.b32  	%r131, %r130, 8448;
	or.b32  	%r29, %r88, %r131;
	add.s32 	%r132, %r69, 8512;
	and.b32  	%r133, %r132, 8960;
	or.b32  	%r30, %r93, %r133;
	add.s32 	%r134, %r69, 9184;
	and.b32  	%r135, %r134, 9984;
	or.b32  	%r31, %r73, %r135;
	add.s32 	%r136, %r69, 9408;
	and.b32  	%r137, %r136, 9472;
	or.b32  	%r32, %r78, %r137;
	add.s32 	%r138, %r69, 9632;
	and.b32  	%r139, %r138, 9984;
	or.b32  	%r33, %r83, %r139;
	add.s32 	%r140, %r69, 10080;
	and.b32  	%r141, %r140, 12032;
	or.b32  	%r34, %r88, %r141;
	add.s32 	%r142, %r69, 10304;
	and.b32  	%r143, %r142, 10496;
	or.b32  	%r35, %r93, %r143;
	add.s32 	%r144, %r69, 10976;
	and.b32  	%r145, %r144, 11008;
	or.b32  	%r36, %r73, %r145;
	add.s32 	%r146, %r69, 11200;
	and.b32  	%r147, %r146, 12032;
	or.b32  	%r37, %r78, %r147;
	add.s32 	%r148, %r69, 11424;
	and.b32  	%r149, %r148, 11520;
	or.b32  	%r38, %r83, %r149;
	add.s32 	%r150, %r69, 11872;
	and.b32  	%r151, %r150, 12032;
	or.b32  	%r39, %r88, %r151;
	add.s32 	%r152, %r69, 12096;
	and.b32  	%r153, %r152, 16128;
	or.b32  	%r40, %r93, %r153;
	add.s32 	%r154, %r69, 12768;
	and.b32  	%r155, %r154, 13056;
	or.b32  	%r41, %r73, %r155;
	add.s32 	%r156, %r69, 12992;
	and.b32  	%r157, %r156, 13056;
	or.b32  	%r42, %r78, %r157;
	add.s32 	%r158, %r69, 13216;
	and.b32  	%r159, %r158, 14080;
	or.b32  	%r43, %r83, %r159;
	add.s32 	%r160, %r69, 13664;
	and.b32  	%r161, %r160, 14080;
	or.b32  	%r44, %r88, %r161;
	add.s32 	%r162, %r69, 13888;
	and.b32  	%r163, %r162, 14080;
	or.b32  	%r45, %r93, %r163;
	add.s32 	%r164, %r69, 14560;
	and.b32  	%r165, %r164, 14592;
	or.b32  	%r46, %r73, %r165;
	add.s32 	%r166, %r69, 14784;
	and.b32  	%r167, %r166, 15104;
	or.b32  	%r47, %r78, %r167;
	add.s32 	%r168, %r69, 15008;
	and.b32  	%r169, %r168, 15104;
	or.b32  	%r48, %r83, %r169;
	add.s32 	%r170, %r69, 15456;
	and.b32  	%r171, %r170, 15616;
	or.b32  	%r49, %r88, %r171;
	add.s32 	%r172, %r69, 15680;
	and.b32  	%r173, %r172, 16128;
	or.b32  	%r50, %r93, %r173;
	shr.u16 	%rs6, %rs2, 11;
	mul.lo.s16 	%rs7, %rs6, 14;
	sub.s16 	%rs8, %rs1, %rs7;
	cvt.u32.u16 	%r174, %rs8;
	and.b32  	%r51, %r174, 255;
	cvt.u32.u16 	%r52, %rs6;
	and.b16  	%rs9, %rs8, 255;
	mul.wide.u16 	%r175, %rs9, 4;
	mov.u32 	%r176, _ZZ10candidate4E15pad_temp_shared;
	add.s32 	%r53, %r176, %r175;
	mov.b32 	%r283, 0;
	mov.pred 	%p6, -1;
	mov.f32 	%f224, 0f00000000;
	mov.f32 	%f226, %f224;
	mov.f32 	%f228, %f224;
	mov.f32 	%f230, %f224;
	mov.f32 	%f232, %f224;
	mov.f32 	%f234, %f224;
	mov.f32 	%f236, %f224;
	mov.f32 	%f238, %f224;
	mov.f32 	%f225, %f224;
	mov.f32 	%f227, %f224;
	mov.f32 	%f229, %f224;
	mov.f32 	%f231, %f224;
	mov.f32 	%f233, %f224;
	mov.f32 	%f235, %f224;
	mov.f32 	%f237, %f224;
	mov.f32 	%f239, %f224;
$L__BB0_1:
	mov.pred 	%p1, %p6;
	ld.param.u64 	%rd121, [candidate4_param_1];
	setp.gt.u32 	%p3, %r1, 15;
	bar.sync 	0;
	mad.lo.s32 	%r177, %r283, 25088, %r3;
	mul.wide.u32 	%rd6, %r177, 4;
	add.s64 	%rd7, %rd1, %rd6;
	ld.global.nc.f32 	%f50, [%rd7];
	shl.b32 	%r178, %r1, 2;
	mov.u32 	%r179, _ZZ10candidate4E15pad_temp_shared;
	add.s32 	%r180, %r179, %r178;
	st.shared.f32 	[%r180], %f50;
	ld.global.nc.f32 	%f51, [%rd7+3136];
	st.shared.f32 	[%r180+448], %f51;
	ld.global.nc.f32 	%f52, [%rd7+6272];
	st.shared.f32 	[%r180+896], %f52;
	ld.global.nc.f32 	%f53, [%rd7+9408];
	st.shared.f32 	[%r180+1344], %f53;
	ld.global.nc.f32 	%f54, [%rd7+12544];
	st.shared.f32 	[%r180+1792], %f54;
	ld.global.nc.f32 	%f55, [%rd7+15680];
	st.shared.f32 	[%r180+2240], %f55;
	ld.global.nc.f32 	%f56, [%rd7+18816];
	st.shared.f32 	[%r180+2688], %f56;
	ld.global.nc.f32 	%f57, [%rd7+21952];
	st.shared.f32 	[%r180+3136], %f57;
	ld.global.nc.f32 	%f58, [%rd7+25088];
	st.shared.f32 	[%r180+3584], %f58;
	ld.global.nc.f32 	%f59, [%rd7+28224];
	st.shared.f32 	[%r180+4032], %f59;
	ld.global.nc.f32 	%f60, [%rd7+31360];
	st.shared.f32 	[%r180+4480], %f60;
	ld.global.nc.f32 	%f61, [%rd7+34496];
	st.shared.f32 	[%r180+4928], %f61;
	ld.global.nc.f32 	%f62, [%rd7+37632];
	st.shared.f32 	[%r180+5376], %f62;
	ld.global.nc.f32 	%f63, [%rd7+40768];
	st.shared.f32 	[%r180+5824], %f63;
	ld.global.nc.f32 	%f64, [%rd7+43904];
	st.shared.f32 	[%r180+6272], %f64;
	ld.global.nc.f32 	%f65, [%rd7+47040];
	st.shared.f32 	[%r180+6720], %f65;
	ld.global.nc.f32 	%f66, [%rd7+50176];
	st.shared.f32 	[%r180+7168], %f66;
	ld.global.nc.f32 	%f67, [%rd7+53312];
	st.shared.f32 	[%r180+7616], %f67;
	ld.global.nc.f32 	%f68, [%rd7+56448];
	st.shared.f32 	[%r180+8064], %f68;
	ld.global.nc.f32 	%f69, [%rd7+59584];
	st.shared.f32 	[%r180+8512], %f69;
	ld.global.nc.f32 	%f70, [%rd7+62720];
	st.shared.f32 	[%r180+8960], %f70;
	ld.global.nc.f32 	%f71, [%rd7+65856];
	st.shared.f32 	[%r180+9408], %f71;
	ld.global.nc.f32 	%f72, [%rd7+68992];
	st.shared.f32 	[%r180+9856], %f72;
	ld.global.nc.f32 	%f73, [%rd7+72128];
	st.shared.f32 	[%r180+10304], %f73;
	ld.global.nc.f32 	%f74, [%rd7+75264];
	st.shared.f32 	[%r180+10752], %f74;
	ld.global.nc.f32 	%f75, [%rd7+78400];
	st.shared.f32 	[%r180+11200], %f75;
	ld.global.nc.f32 	%f76, [%rd7+81536];
	st.shared.f32 	[%r180+11648], %f76;
	ld.global.nc.f32 	%f77, [%rd7+84672];
	st.shared.f32 	[%r180+12096], %f77;
	ld.global.nc.f32 	%f78, [%rd7+87808];
	st.shared.f32 	[%r180+12544], %f78;
	ld.global.nc.f32 	%f79, [%rd7+90944];
	st.shared.f32 	[%r180+12992], %f79;
	ld.global.nc.f32 	%f80, [%rd7+94080];
	st.shared.f32 	[%r180+13440], %f80;
	ld.global.nc.f32 	%f81, [%rd7+97216];
	st.shared.f32 	[%r180+13888], %f81;
	shl.b32 	%r181, %r283, 7;
	add.s32 	%r182, %r181, %r5;
	add.s32 	%r183, %r182, %r1;
	cvta.to.global.u64 	%rd8, %rd121;
	mul.wide.u32 	%rd9, %r183, 4;
	add.s64 	%rd2, %rd8, %rd9;
	ld.global.nc.f32 	%f82, [%rd2];
	mov.u32 	%r184, _ZZ10candidate4E13kernel_shared;
	add.s32 	%r185, %r184, %r178;
	st.shared.f32 	[%r185], %f82;
	add.s32 	%r186, %r6, %r181;
	mul.wide.u32 	%rd10, %r186, 4;
	add.s64 	%rd11, %rd8, %rd10;
	ld.global.nc.f32 	%f83, [%rd11];
	st.shared.f32 	[%r185+448], %f83;
	add.s32 	%r187, %r7, %r181;
	mul.wide.u32 	%rd12, %r187, 4;
	add.s64 	%rd13, %rd8, %rd12;
	ld.global.nc.f32 	%f84, [%rd13];
	st.shared.f32 	[%r185+896], %f84;
	add.s32 	%r188, %r8, %r181;
	mul.wide.u32 	%rd14, %r188, 4;
	add.s64 	%rd15, %rd8, %rd14;
	ld.global.nc.f32 	%f85, [%rd15];
	st.shared.f32 	[%r185+1344], %f85;
	xor.b32  	%r189, %r1, 64;
	add.s32 	%r190, %r5, %r189;
	shl.b32 	%r191, %r1, 1;
	add.s32 	%r192, %r191, 896;
	and.b32  	%r193, %r192, 1792;
	add.s32 	%r194, %r190, %r193;
	add.s32 	%r195, %r194, %r181;
	mul.wide.u32 	%rd16, %r195, 4;
	add.s64 	%rd17, %rd8, %rd16;
	ld.global.nc.f32 	%f86, [%rd17];
	st.shared.f32 	[%r185+1792], %f86;
	add.s32 	%r196, %r9, %r181;
	mul.wide.u32 	%rd18, %r196, 4;
	add.s64 	%rd19, %rd8, %rd18;
	ld.global.nc.f32 	%f87, [%rd19];
	st.shared.f32 	[%r185+2240], %f87;
	add.s32 	%r197, %r10, %r181;
	mul.wide.u32 	%rd20, %r197, 4;
	add.s64 	%rd21, %rd8, %rd20;
	ld.global.nc.f32 	%f88, [%rd21];
	st.shared.f32 	[%r185+2688], %f88;
	ld.global.nc.f32 	%f89, [%rd2+6208];
	st.shared.f32 	[%r185+3136], %f89;
	ld.global.nc.f32 	%f90, [%rd2+7168];
	st.shared.f32 	[%r185+3584], %f90;
	add.s32 	%r198, %r11, %r181;
	mul.wide.u32 	%rd22, %r198, 4;
	add.s64 	%rd23, %rd8, %rd22;
	ld.global.nc.f32 	%f91, [%rd23];
	st.shared.f32 	[%r185+4032], %f91;
	add.s32 	%r199, %r12, %r181;
	mul.wide.u32 	%rd24, %r199, 4;
	add.s64 	%rd25, %rd8, %rd24;
	ld.global.nc.f32 	%f92, [%rd25];
	st.shared.f32 	[%r185+4480], %f92;
	add.s32 	%r200, %r13, %r181;
	mul.wide.u32 	%rd26, %r200, 4;
	add.s64 	%rd27, %rd8, %rd26;
	ld.global.nc.f32 	%f93, [%rd27];
	st.shared.f32 	[%r185+4928], %f93;
	add.s32 	%r201, %r191, 2688;
	and.b32  	%r202, %r201, 2816;
	add.s32 	%r203, %r190, %r202;
	add.s32 	%r204, %r203, %r181;
	mul.wide.u32 	%rd28, %r204, 4;
	add.s64 	%rd29, %rd8, %rd28;
	ld.global.nc.f32 	%f94, [%rd29];
	st.shared.f32 	[%r185+5376], %f94;
	add.s32 	%r205, %r14, %r181;
	mul.wide.u32 	%rd30, %r205, 4;
	add.s64 	%rd31, %rd8, %rd30;
	ld.global.nc.f32 	%f95, [%rd31];
	st.shared.f32 	[%r185+5824], %f95;
	add.s32 	%r206, %r15, %r181;
	mul.wide.u32 	%rd32, %r206, 4;
	add.s64 	%rd33, %rd8, %rd32;
	ld.global.nc.f32 	%f96, [%rd33];
	st.shared.f32 	[%r185+6272], %f96;
	ld.global.nc.f32 	%f97, [%rd2+13376];
	st.shared.f32 	[%r185+6720], %f97;
	ld.global.nc.f32 	%f98, [%rd2+14336];
	st.shared.f32 	[%r185+7168], %f98;
	add.s32 	%r207, %r16, %r181;
	mul.wide.u32 	%rd34, %r207, 4;
	add.s64 	%rd35, %rd8, %rd34;
	ld.global.nc.f32 	%f99, [%rd35];
	st.shared.f32 	[%r185+7616], %f99;
	add.s32 	%r208, %r17, %r181;
	mul.wide.u32 	%rd36, %r208, 4;
	add.s64 	%rd37, %rd8, %rd36;
	ld.global.nc.f32 	%f100, [%rd37];
	st.shared.f32 	[%r185+8064], %f100;
	add.s32 	%r209, %r18, %r181;
	mul.wide.u32 	%rd38, %r209, 4;
	add.s64 	%rd39, %rd8, %rd38;
	ld.global.nc.f32 	%f101, [%rd39];
	st.shared.f32 	[%r185+8512], %f101;
	add.s32 	%r210, %r191, 4480;
	and.b32  	%r211, %r210, 4864;
	add.s32 	%r212, %r190, %r211;
	add.s32 	%r213, %r212, %r181;
	mul.wide.u32 	%rd40, %r213, 4;
	add.s64 	%rd41, %rd8, %rd40;
	ld.global.nc.f32 	%f102, [%rd41];
	st.shared.f32 	[%r185+8960], %f102;
	add.s32 	%r214, %r19, %r181;
	mul.wide.u32 	%rd42, %r214, 4;
	add.s64 	%rd43, %rd8, %rd42;
	ld.global.nc.f32 	%f103, [%rd43];
	st.shared.f32 	[%r185+9408], %f103;
	add.s32 	%r215, %r20, %r181;
	mul.wide.u32 	%rd44, %r215, 4;
	add.s64 	%rd45, %rd8, %rd44;
	ld.global.nc.f32 	%f104, [%rd45];
	st.shared.f32 	[%r185+9856], %f104;
	ld.global.nc.f32 	%f105, [%rd2+20544];
	st.shared.f32 	[%r185+10304], %f105;
	ld.global.nc.f32 	%f106, [%rd2+21504];
	st.shared.f32 	[%r185+10752], %f106;
	add.s32 	%r216, %r21, %r181;
	mul.wide.u32 	%rd46, %r216, 4;
	add.s64 	%rd47, %rd8, %rd46;
	ld.global.nc.f32 	%f107, [%rd47];
	st.shared.f32 	[%r185+11200], %f107;
	add.s32 	%r217, %r22, %r181;
	mul.wide.u32 	%rd48, %r217, 4;
	add.s64 	%rd49, %rd8, %rd48;
	ld.global.nc.f32 	%f108, [%rd49];
	st.shared.f32 	[%r185+11648], %f108;
	add.s32 	%r218, %r23, %r181;
	mul.wide.u32 	%rd50, %r218, 4;
	add.s64 	%rd51, %rd8, %rd50;
	ld.global.nc.f32 	%f109, [%rd51];
	st.shared.f32 	[%r185+12096], %f109;
	add.s32 	%r219, %r191, 6272;
	and.b32  	%r220, %r219, 6400;
	add.s32 	%r221, %r190, %r220;
	add.s32 	%r222, %r221, %r181;
	mul.wide.u32 	%rd52, %r222, 4;
	add.s64 	%rd53, %rd8, %rd52;
	ld.global.nc.f32 	%f110, [%rd53];
	st.shared.f32 	[%r185+12544], %f110;
	add.s32 	%r223, %r24, %r181;
	mul.wide.u32 	%rd54, %r223, 4;
	add.s64 	%rd55, %rd8, %rd54;
	ld.global.nc.f32 	%f111, [%rd55];
	st.shared.f32 	[%r185+12992], %f111;
	add.s32 	%r224, %r25, %r181;
	mul.wide.u32 	%rd56, %r224, 4;
	add.s64 	%rd57, %rd8, %rd56;
	ld.global.nc.f32 	%f112, [%rd57];
	st.shared.f32 	[%r185+13440], %f112;
	ld.global.nc.f32 	%f113, [%rd2+27712];
	st.shared.f32 	[%r185+13888], %f113;
	ld.global.nc.f32 	%f114, [%rd2+28672];
	st.shared.f32 	[%r185+14336], %f114;
	add.s32 	%r225, %r26, %r181;
	mul.wide.u32 	%rd58, %r225, 4;
	add.s64 	%rd59, %rd8, %rd58;
	ld.global.nc.f32 	%f115, [%rd59];
	st.shared.f32 	[%r185+14784], %f115;
	add.s32 	%r226, %r27, %r181;
	mul.wide.u32 	%rd60, %r226, 4;
	add.s64 	%rd61, %rd8, %rd60;
	ld.global.nc.f32 	%f116, [%rd61];
	st.shared.f32 	[%r185+15232], %f116;
	add.s32 	%r227, %r28, %r181;
	mul.wide.u32 	%rd62, %r227, 4;
	add.s64 	%rd63, %rd8, %rd62;
	ld.global.nc.f32 	%f117, [%rd63];
	st.shared.f32 	[%r185+15680], %f117;
	add.s32 	%r228, %r191, 8064;
	and.b32  	%r229, %r228, 16128;
	add.s32 	%r230, %r190, %r229;
	add.s32 	%r231, %r230, %r181;
	mul.wide.u32 	%rd64, %r231, 4;
	add.s64 	%rd65, %rd8, %rd64;
	ld.global.nc.f32 	%f118, [%rd65];
	st.shared.f32 	[%r185+16128], %f118;
	add.s32 	%r232, %r29, %r181;
	mul.wide.u32 	%rd66, %r232, 4;
	add.s64 	%rd67, %rd8, %rd66;
	ld.global.nc.f32 	%f119, [%rd67];
	st.shared.f32 	[%r185+16576], %f119;
	add.s32 	%r233, %r30, %r181;
	mul.wide.u32 	%rd68, %r233, 4;
	add.s64 	%rd69, %rd8, %rd68;
	ld.global.nc.f32 	%f120, [%rd69];
	st.shared.f32 	[%r185+17024], %f120;
	ld.global.nc.f32 	%f121, [%rd2+34880];
	st.shared.f32 	[%r185+17472], %f121;
	ld.global.nc.f32 	%f122, [%rd2+35840];
	st.shared.f32 	[%r185+17920], %f122;
	add.s32 	%r234, %r31, %r181;
	mul.wide.u32 	%rd70, %r234, 4;
	add.s64 	%rd71, %rd8, %rd70;
	ld.global.nc.f32 	%f123, [%rd71];
	st.shared.f32 	[%r185+18368], %f123;
	add.s32 	%r235, %r32, %r181;
	mul.wide.u32 	%rd72, %r235, 4;
	add.s64 	%rd73, %rd8, %rd72;
	ld.global.nc.f32 	%f124, [%rd73];
	st.shared.f32 	[%r185+18816], %f124;
	add.s32 	%r236, %r33, %r181;
	mul.wide.u32 	%rd74, %r236, 4;
	add.s64 	%rd75, %rd8, %rd74;
	ld.global.nc.f32 	%f125, [%rd75];
	st.shared.f32 	[%r185+19264], %f125;
	add.s32 	%r237, %r191, 9856;
	and.b32  	%r238, %r237, 9984;
	add.s32 	%r239, %r190, %r238;
	add.s32 	%r240, %r239, %r181;
	mul.wide.u32 	%rd76, %r240, 4;
	add.s64 	%rd77, %rd8, %rd76;
	ld.global.nc.f32 	%f126, [%rd77];
	st.shared.f32 	[%r185+19712], %f126;
	add.s32 	%r241, %r34, %r181;
	mul.wide.u32 	%rd78, %r241, 4;
	add.s64 	%rd79, %rd8, %rd78;
	ld.global.nc.f32 	%f127, [%rd79];
	st.shared.f32 	[%r185+20160], %f127;
	add.s32 	%r242, %r35, %r181;
	mul.wide.u32 	%rd80, %r242, 4;
	add.s64 	%rd81, %rd8, %rd80;
	ld.global.nc.f32 	%f128, [%rd81];
	st.shared.f32 	[%r185+20608], %f128;
	ld.global.nc.f32 	%f129, [%rd2+42048];
	st.shared.f32 	[%r185+21056], %f129;
	ld.global.nc.f32 	%f130, [%rd2+43008];
	st.shared.f32 	[%r185+21504], %f130;
	add.s32 	%r243, %r36, %r181;
	mul.wide.u32 	%rd82, %r243, 4;
	add.s64 	%rd83, %rd8, %rd82;
	ld.global.nc.f32 	%f131, [%rd83];
	st.shared.f32 	[%r185+21952], %f131;
	add.s32 	%r244, %r37, %r181;
	mul.wide.u32 	%rd84, %r244, 4;
	add.s64 	%rd85, %rd8, %rd84;
	ld.global.nc.f32 	%f132, [%rd85];
	st.shared.f32 	[%r185+22400], %f132;
	add.s32 	%r245, %r38, %r181;
	mul.wide.u32 	%rd86, %r245, 4;
	add.s64 	%rd87, %rd8, %rd86;
	ld.global.nc.f32 	%f133, [%rd87];
	st.shared.f32 	[%r185+22848], %f133;
	add.s32 	%r246, %r191, 11648;
	and.b32  	%r247, %r246, 12032;
	add.s32 	%r248, %r190, %r247;
	add.s32 	%r249, %r248, %r181;
	mul.wide.u32 	%rd88, %r249, 4;
	add.s64 	%rd89, %rd8, %rd88;
	ld.global.nc.f32 	%f134, [%rd89];
	st.shared.f32 	[%r185+23296], %f134;
	add.s32 	%r250, %r39, %r181;
	mul.wide.u32 	%rd90, %r250, 4;
	add.s64 	%rd91, %rd8, %rd90;
	ld.global.nc.f32 	%f135, [%rd91];
	st.shared.f32 	[%r185+23744], %f135;
	add.s32 	%r251, %r40, %r181;
	mul.wide.u32 	%rd92, %r251, 4;
	add.s64 	%rd93, %rd8, %rd92;
	ld.global.nc.f32 	%f136, [%rd93];
	st.shared.f32 	[%r185+24192], %f136;
	ld.global.nc.f32 	%f137, [%rd2+49216];
	st.shared.f32 	[%r185+24640], %f137;
	ld.global.nc.f32 	%f138, [%rd2+50176];
	st.shared.f32 	[%r185+25088], %f138;
	add.s32 	%r252, %r41, %r181;
	mul.wide.u32 	%rd94, %r252, 4;
	add.s64 	%rd95, %rd8, %rd94;
	ld.global.nc.f32 	%f139, [%rd95];
	st.shared.f32 	[%r185+25536], %f139;
	add.s32 	%r253, %r42, %r181;
	mul.wide.u32 	%rd96, %r253, 4;
	add.s64 	%rd97, %rd8, %rd96;
	ld.global.nc.f32 	%f140, [%rd97];
	st.shared.f32 	[%r185+25984], %f140;
	add.s32 	%r254, %r43, %r181;
	mul.wide.u32 	%rd98, %r254, 4;
	add.s64 	%rd99, %rd8, %rd98;
	ld.global.nc.f32 	%f141, [%rd99];
	st.shared.f32 	[%r185+26432], %f141;
	add.s32 	%r255, %r191, 13440;
	and.b32  	%r256, %r255, 13568;
	add.s32 	%r257, %r190, %r256;
	add.s32 	%r258, %r257, %r181;
	mul.wide.u32 	%rd100, %r258, 4;
	add.s64 	%rd101, %rd8, %rd100;
	ld.global.nc.f32 	%f142, [%rd101];
	st.shared.f32 	[%r185+26880], %f142;
	add.s32 	%r259, %r44, %r181;
	mul.wide.u32 	%rd102, %r259, 4;
	add.s64 	%rd103, %rd8, %rd102;
	ld.global.nc.f32 	%f143, [%rd103];
	st.shared.f32 	[%r185+27328], %f143;
	add.s32 	%r260, %r45, %r181;
	mul.wide.u32 	%rd104, %r260, 4;
	add.s64 	%rd105, %rd8, %rd104;
	ld.global.nc.f32 	%f144, [%rd105];
	st.shared.f32 	[%r185+27776], %f144;
	ld.global.nc.f32 	%f145, [%rd2+56384];
	st.shared.f32 	[%r185+28224], %f145;
	ld.global.nc.f32 	%f146, [%rd2+57344];
	st.shared.f32 	[%r185+28672], %f146;
	add.s32 	%r261, %r46, %r181;
	mul.wide.u32 	%rd106, %r261, 4;
	add.s64 	%rd107, %rd8, %rd106;
	ld.global.nc.f32 	%f147, [%rd107];
	st.shared.f32 	[%r185+29120], %f147;
	add.s32 	%r262, %r47, %r181;
	mul.wide.u32 	%rd108, %r262, 4;
	add.s64 	%rd109, %rd8, %rd108;
	ld.global.nc.f32 	%f148, [%rd109];
	st.shared.f32 	[%r185+29568], %f148;
	add.s32 	%r263, %r48, %r181;
	mul.wide.u32 	%rd110, %r263, 4;
	add.s64 	%rd111, %rd8, %rd110;
	ld.global.nc.f32 	%f149, [%rd111];
	st.shared.f32 	[%r185+30016], %f149;
	add.s32 	%r264, %r191, 15232;
	and.b32  	%r265, %r264, 16128;
	add.s32 	%r266, %r190, %r265;
	add.s32 	%r267, %r266, %r181;
	mul.wide.u32 	%rd112, %r267, 4;
	add.s64 	%rd113, %rd8, %rd112;
	ld.global.nc.f32 	%f150, [%rd113];
	st.shared.f32 	[%r185+30464], %f150;
	add.s32 	%r268, %r49, %r181;
	mul.wide.u32 	%rd114, %r268, 4;
	add.s64 	%rd115, %rd8, %rd114;
	ld.global.nc.f32 	%f151, [%rd115];
	st.shared.f32 	[%r185+30912], %f151;
	add.s32 	%r269, %r50, %r181;
	mul.wide.u32 	%rd116, %r269, 4;
	add.s64 	%rd117, %rd8, %rd116;
	ld.global.nc.f32 	%f152, [%rd117];
	st.shared.f32 	[%r185+31360], %f152;
	ld.global.nc.f32 	%f153, [%rd2+63552];
	st.shared.f32 	[%r185+31808], %f153;
	ld.global.nc.f32 	%f154, [%rd2+64512];
	st.shared.f32 	[%r185+32256], %f154;
	@%p3 bra 	$L__BB0_3;
	ld.global.nc.f32 	%f155, [%rd2+64960];
	st.shared.f32 	[%r185+32704], %f155;
$L__BB0_3:
	shl.b32 	%r274, %r52, 12;
	add.s32 	%r276, %r274, %r184;
	add.s32 	%r284, %r276, 2048;
	bar.sync 	0;
	mov.b32 	%r285, 112;
$L__BB0_4:
	add.s32 	%r277, %r53, %r285;
	ld.shared.f32 	%f156, [%r277+-112];
	ld.shared.f32 	%f157, [%r284+-2048];
	fma.rn.f32 	%f158, %f156, %f157, %f239;
	ld.shared.f32 	%f159, [%r277+-56];
	fma.rn.f32 	%f160, %f159, %f157, %f238;
	ld.shared.f32 	%f161, [%r284+-1536];
	fma.rn.f32 	%f162, %f156, %f161, %f237;
	fma.rn.f32 	%f163, %f161, %f159, %f236;
	ld.shared.f32 	%f164, [%r284+-1024];
	fma.rn.f32 	%f165, %f156, %f164, %f235;
	fma.rn.f32 	%f166, %f164, %f159, %f234;
	ld.shared.f32 	%f167, [%r284+-512];
	fma.rn.f32 	%f168, %f156, %f167, %f233;
	fma.rn.f32 	%f169, %f167, %f159, %f232;
	ld.shared.f32 	%f170, [%r277];
	ld.shared.f32 	%f171, [%r284+-2044];
	fma.rn.f32 	%f239, %f170, %f171, %f158;
	ld.shared.f32 	%f172, [%r277+56];
	fma.rn.f32 	%f238, %f172, %f171, %f160;
	ld.shared.f32 	%f173, [%r284+-1532];
	fma.rn.f32 	%f237, %f170, %f173, %f162;
	fma.rn.f32 	%f236, %f173, %f172, %f163;
	ld.shared.f32 	%f174, [%r284+-1020];
	fma.rn.f32 	%f235, %f170, %f174, %f165;
	fma.rn.f32 	%f234, %f174, %f172, %f166;
	ld.shared.f32 	%f175, [%r284+-508];
	fma.rn.f32 	%f233, %f170, %f175, %f168;
	fma.rn.f32 	%f232, %f175, %f172, %f169;
	ld.shared.f32 	%f176, [%r284];
	fma.rn.f32 	%f177, %f156, %f176, %f231;
	fma.rn.f32 	%f178, %f176, %f159, %f230;
	ld.shared.f32 	%f179, [%r284+512];
	fma.rn.f32 	%f180, %f156, %f179, %f229;
	fma.rn.f32 	%f181, %f179, %f159, %f228;
	ld.shared.f32 	%f182, [%r284+1024];
	fma.rn.f32 	%f183, %f156, %f182, %f227;
	fma.rn.f32 	%f184, %f182, %f159, %f226;
	ld.shared.f32 	%f185, [%r284+1536];
	fma.rn.f32 	%f186, %f156, %f185, %f225;
	fma.rn.f32 	%f187, %f185, %f159, %f224;
	ld.shared.f32 	%f188, [%r284+4];
	fma.rn.f32 	%f231, %f170, %f188, %f177;
	fma.rn.f32 	%f230, %f188, %f172, %f178;
	ld.shared.f32 	%f189, [%r284+516];
	fma.rn.f32 	%f229, %f170, %f189, %f180;
	fma.rn.f32 	%f228, %f189, %f172, %f181;
	ld.shared.f32 	%f190, [%r284+1028];
	fma.rn.f32 	%f227, %f170, %f190, %f183;
	fma.rn.f32 	%f226, %f190, %f172, %f184;
	ld.shared.f32 	%f191, [%r284+1540];
	fma.rn.f32 	%f225, %f170, %f191, %f186;
	fma.rn.f32 	%f224, %f191, %f172, %f187;
	add.s32 	%r285, %r285, 224;
	add.s32 	%r284, %r284, 8;
	setp.ne.s32 	%p4, %r285, 14448;
	@%p4 bra 	$L__BB0_4;
	mov.b32 	%r283, 1;
	mov.pred 	%p6, 0;
	@%p1 bra 	$L__BB0_1;
	ld.param.u64 	%rd122, [candidate4_param_2];
	mul.lo.s32 	%r279, %r2, 28;
	mad.lo.s32 	%r280, %r4, 12348, %r279;
	add.s32 	%r281, %r280, %r51;
	mad.lo.s32 	%r282, %r52, 1568, %r281;
	cvta.to.global.u64 	%rd118, %rd122;
	max.f32 	%f192, %f239, 0f00000000;
	mul.wide.u32 	%rd119, %r282, 4;
	add.s64 	%rd120, %rd118, %rd119;
	st.global.f32 	[%rd120], %f192;
	max.f32 	%f193, %f238, 0f00000000;
	st.global.f32 	[%rd120+56], %f193;
	max.f32 	%f194, %f237, 0f00000000;
	st.global.f32 	[%rd120+784], %f194;
	max.f32 	%f195, %f236, 0f00000000;
	st.global.f32 	[%rd120+840], %f195;
	max.f32 	%f196, %f235, 0f00000000;
	st.global.f32 	[%rd120+1568], %f196;
	max.f32 	%f197, %f234, 0f00000000;
	st.global.f32 	[%rd120+1624], %f197;
	max.f32 	%f198, %f233, 0f00000000;
	st.global.f32 	[%rd120+2352], %f198;
	max.f32 	%f199, %f232, 0f00000000;
	st.global.f32 	[%rd120+2408], %f199;
	max.f32 	%f200, %f231, 0f00000000;
	st.global.f32 	[%rd120+3136], %f200;
	max.f32 	%f201, %f230, 0f00000000;
	st.global.f32 	[%rd120+3192], %f201;
	max.f32 	%f202, %f229, 0f00000000;
	st.global.f32 	[%rd120+3920], %f202;
	max.f32 	%f203, %f228, 0f00000000;
	st.global.f32 	[%rd120+3976], %f203;
	max.f32 	%f204, %f227, 0f00000000;
	st.global.f32 	[%rd120+4704], %f204;
	max.f32 	%f205, %f226, 0f00000000;
	st.global.f32 	[%rd120+4760], %f205;
	max.f32 	%f206, %f225, 0f00000000;
	st.global.f32 	[%rd120+5488], %f206;
	max.f32 	%f207, %f224, 0f00000000;
	st.global.f32 	[%rd120+5544], %f207;
	ret;

}


// ===== COMPILED SASS (sm_100) =====

	.target	sm_100

	.elftype	@"ET_EXEC"


//--------------------- .note.nv.tkinfo           --------------------------
	.section	.note.nv.tkinfo,"",@"SHT_NOTE"
	.sectionflags	@"SHF_NOTE_NV_TKINFO"
	.tkinfo
        /*0018*/ 	.word	0x00000002
        /*0030*/ 	.string	""
        /*0030*/ 	.string	"ptxas"
        /*0030*/ 	.string	"Cuda compilation tools, release 13.0, V13.0.88"
        /*0030*/ 	.string	"Build cuda_13.0.r13.0/compiler.36424714_0"
        /*0030*/ 	.string	"-arch sm_100 -m 64 "



//--------------------- .note.nv.cuinfo           --------------------------
	.section	.note.nv.cuinfo,"",@"SHT_NOTE"
	.sectionflags	@"SHF_NOTE_NV_CUINFO"
        /*0018*/ 	.short	0x0002
        /*001a*/ 	.short	0x0064
        /*001c*/ 	.short	0x0082
	.zero		2


//--------------------- .nv.info                  --------------------------
	.section	.nv.info,"",@"SHT_CUDA_INFO"
	.align	4


	//----- nvinfo : EIATTR_REGCOUNT
	.align		4
        /*0000*/ 	.byte	0x04, 0x2f
        /*0002*/ 	.short	(.L_1 - .L_0)
	.align		4
.L_0:
        /*0004*/ 	.word	index@(candidate4)
        /*0008*/ 	.word	0x00000080


	//----- nvinfo : EIATTR_FRAME_SIZE
	.align		4
.L_1:
        /*000c*/ 	.byte	0x04, 0x11
        /*000e*/ 	.short	(.L_3 - .L_2)
	.align		4
.L_2:
        /*0010*/ 	.word	index@(candidate4)
        /*0014*/ 	.word	0x00000000


	//----- nvinfo : EIATTR_MIN_STACK_SIZE
	.align		4
.L_3:
        /*0018*/ 	.byte	0x04, 0x12
        /*001a*/ 	.short	(.L_5 - .L_4)
	.align		4
.L_4:
        /*001c*/ 	.word	index@(candidate4)
        /*0020*/ 	.word	0x00000000
.L_5:


//--------------------- .nv.compat                --------------------------
	.section	.nv.compat,"",@"SHT_CUDA_COMPAT_INFO"
	.align	4
        /*0000*/ 	.byte	0x02, 0x09, 0x00, 0x00, 0x02, 0x02, 0x01, 0x00, 0x02, 0x05, 0x05, 0x00, 0x03, 0x07, 0x01, 0x01
        /*0010*/ 	.byte	0x02, 0x03, 0x00, 0x00, 0x02, 0x06, 0x01, 0x00, 0x04, 0x0b, 0x08, 0x00, 0x09, 0x00, 0x00, 0x00
        /*0020*/ 	.byte	0x00, 0x00, 0x00, 0x00


//--------------------- .nv.info.candidate4       --------------------------
	.section	.nv.info.candidate4,"",@"SHT_CUDA_INFO"
	.sectionflags	@""
	.align	4


	//----- nvinfo : EIATTR_CUDA_API_VERSION
	.align		4
        /*0000*/ 	.byte	0x04, 0x37
        /*0002*/ 	.short	(.L_7 - .L_6)
.L_6:
        /*0004*/ 	.word	0x00000082


	//----- nvinfo : EIATTR_KPARAM_INFO
	.align		4
.L_7:
        /*0008*/ 	.byte	0x04, 0x17
        /*000a*/ 	.short	(.L_9 - .L_8)
.L_8:
        /*000c*/ 	.word	0x00000000
        /*0010*/ 	.short	0x0002
        /*0012*/ 	.short	0x0010
        /*0014*/ 	.byte	0x00, 0xf5, 0x21, 0x00


	//----- nvinfo : EIATTR_KPARAM_INFO
	.align		4
.L_9:
        /*0018*/ 	.byte	0x04, 0x17
        /*001a*/ 	.short	(.L_11 - .L_10)
.L_10:
        /*001c*/ 	.word	0x00000000
        /*0020*/ 	.short	0x0001
        /*0022*/ 	.short	0x0008
        /*0024*/ 	.byte	0x00, 0xf5, 0x21, 0x00


	//----- nvinfo : EIATTR_KPARAM_INFO
	.align		4
.L_11:
        /*0028*/ 	.byte	0x04, 0x17
        /*002a*/ 	.short	(.L_13 - .L_12)
.L_12:
        /*002c*/ 	.word	0x00000000
        /*0030*/ 	.short	0x0000
        /*0032*/ 	.short	0x0000
        /*0034*/ 	.byte	0x00, 0xf5, 0x21, 0x00


	//----- nvinfo : EIATTR_SPARSE_MMA_MASK
	.align		4
.L_13:
        /*0038*/ 	.byte	0x03, 0x50
        /*003a*/ 	.short	0x0000


	//----- nvinfo : EIATTR_MAXREG_COUNT
	.align		4
        /*003c*/ 	.byte	0x03, 0x1b
        /*003e*/ 	.short	0x00ff


	//----- nvinfo : EIATTR_NUM_BARRIERS
	.align		4
        /*0040*/ 	.byte	0x02, 0x4c
        /*0042*/ 	.byte	0x01
	.zero		1


	//----- nvinfo : EIATTR_MERCURY_ISA_VERSION
	.align		4
        /*0044*/ 	.byte	0x03, 0x5f
        /*0046*/ 	.short	0x0101


	//----- nvinfo : EIATTR_VRC_CTA_INIT_COUNT
	.align		4
        /*0048*/ 	.byte	0x02, 0x4a
	.zero		1
	.zero		1


	//----- nvinfo : EIATTR_EXIT_INSTR_OFFSETS
	.align		4
        /*004c*/ 	.byte	0x04, 0x1c
        /*004e*/ 	.short	(.L_15 - .L_14)


	//   ....[0]....
.L_14:
        /*0050*/ 	.word	0x00002d40


	//----- nvinfo : EIATTR_MAX_THREADS
	.align		4
.L_15:
        /*0054*/ 	.byte	0x04, 0x05
        /*0056*/ 	.short	(.L_17 - .L_16)
.L_16:
        /*0058*/ 	.word	0x00000070
        /*005c*/ 	.word	0x00000001
        /*0060*/ 	.word	0x00000001


	//----- nvinfo : EIATTR_CBANK_PARAM_SIZE
	.align		4
.L_17:
        /*0064*/ 	.byte	0x03, 0x19
        /*0066*/ 	.short	0x0018


	//----- nvinfo : EIATTR_PARAM_CBANK
	.align		4
        /*0068*/ 	.byte	0x04, 0x0a
        /*006a*/ 	.short	(.L_19 - .L_18)
	.align		4
.L_18:
        /*006c*/ 	.word	index@(.nv.constant0.candidate4)
        /*0070*/ 	.short	0x0380
        /*0072*/ 	.short	0x0018


	//----- nvinfo : EIATTR_SW_WAR
	.align		4
.L_19:
        /*0074*/ 	.byte	0x04, 0x36
        /*0076*/ 	.short	(.L_21 - .L_20)
.L_20:
        /*0078*/ 	.word	0x00000008
.L_21:


//--------------------- .nv.callgraph             --------------------------
	.section	.nv.callgraph,"",@"SHT_CUDA_CALLGRAPH"
	.align	4
	.sectionentsize	8
	.align		4
        /*0000*/ 	.word	0x00000000
	.align		4
        /*0004*/ 	.word	0xffffffff
	.align		4
        /*0008*/ 	.word	0x00000000
	.align		4
        /*000c*/ 	.word	0xfffffffe
	.align		4
        /*0010*/ 	.word	0x00000000
	.align		4
        /*0014*/ 	.word	0xfffffffd
	.align		4
        /*0018*/ 	.word	0x00000000
	.align		4
        /*001c*/ 	.word	0xfffffffc


//--------------------- .text.candidate4          --------------------------
	.section	.text.candidate4,"ax",@progbits
	.align	128
        .global         candidate4
        .type           candidate4,@function
        .size           candidate4,(.L_x_3 - candidate4)
        .other          candidate4,@"STO_CUDA_ENTRY STV_DEFAULT"
candidate4:
.text.candidate4:
[----:B------:R-:W-:Y:S01]  /*0000*/  LDC R1, c[0x0][0x37c] ;  /* 0x0000df00ff017b82 */ /* 0x000fe20000000800 */
[----:B------:R-:W0:Y:S07]  /*0010*/  S2R R0, SR_CTAID.X ;  /* 0x0000000000007919 */ /* 0x000e2e0000002500 */
[----:B------:R-:W1:Y:S01]  /*0020*/  S2UR UR5, SR_CgaCtaId ;  /* 0x00000000000579c3 */ /* 0x000e620000008800 */
[----:B------:R-:W-:Y:S01]  /*0030*/  UMOV UR4, 0x400 ;  /* 0x0000040000047882 */ /* 0x000fe20000000000 */
[----:B------:R-:W-:Y:S01]  /*0040*/  HFMA2 R67, -RZ, RZ, 0, 0 ;  /* 0x00000000ff437431 */ /* 0x000fe200000001ff */
[----:B------:R-:W2:Y:S01]  /*0050*/  S2R R2, SR_TID.X ;  /* 0x0000000000027919 */ /* 0x000ea20000002100 */
[----:B------:R-:W-:-:S02]  /*0060*/  CS2R R54, SRZ ;  /* 0x0000000000367805 */ /* 0x000fc4000001ff00 */
[----:B------:R-:W-:Y:S01]  /*0070*/  MOV R59, RZ ;  /* 0x000000ff003b7202 */ /* 0x000fe20000000f00 */
[----:B------:R-:W-:Y:S01]  /*0080*/  IMAD.MOV.U32 R63, RZ, RZ, RZ ;  /* 0x000000ffff3f7224 */ /* 0x000fe200078e00ff */
[----:B------:R-:W-:Y:S02]  /*0090*/  CS2R R50, SRZ ;  /* 0x0000000000327805 */ /* 0x000fe4000001ff00 */
[----:B------:R-:W-:Y:S02]  /*00a0*/  CS2R R46, SRZ ;  /* 0x00000000002e7805 */ /* 0x000fe4000001ff00 */
[----:B------:R-:W-:Y:S02]  /*00b0*/  MOV R71, RZ ;  /* 0x000000ff00477202 */ /* 0x000fe40000000f00 */
[----:B------:R-:W-:Y:S02]  /*00c0*/  CS2R R44, SRZ ;  /* 0x00000000002c7805 */ /* 0x000fe4000001ff00 */
[----:B------:R-:W-:-:S02]  /*00d0*/  CS2R R48, SRZ ;  /* 0x0000000000307805 */ /* 0x000fc4000001ff00 */
[----:B------:R-:W-:Y:S01]  /*00e0*/  CS2R R52, SRZ ;  /* 0x0000000000347805 */ /* 0x000fe2000001ff00 */
[----:B------:R-:W3:Y:S01]  /*00f0*/  LDCU.64 UR6, c[0x0][0x358] ;  /* 0x00006b00ff0677ac */ /* 0x000ee20008000a00 */
[----:B------:R-:W-:Y:S02]  /*0100*/  UPLOP3.LUT UP0, UPT, UPT, UPT, UPT, 0x80, 0x8 ;  /* 0x000000000008789c */ /* 0x000fe40003f0f070 */
[----:B-1----:R-:W-:Y:S01]  /*0110*/  ULEA UR4, UR5, UR4, 0x18 ;  /* 0x0000000405047291 */ /* 0x002fe2000f8ec0ff */
[----:B0-----:R-:W-:Y:S01]  /*0120*/  IMAD.HI.U32 R3, R0, -0x6db6db6d, RZ ;  /* 0x9249249300037827 */ /* 0x001fe200078e00ff */
[----:B--2---:R-:W-:-:S04]  /*0130*/  SHF.L.U32 R18, R2, 0x1, RZ ;  /* 0x0000000102127819 */ /* 0x004fc800000006ff */
[----:B------:R-:W-:Y:S02]  /*0140*/  SHF.R.U32.HI R3, RZ, 0x2, R3 ;  /* 0x00000002ff037819 */ /* 0x000fe40000011603 */
[----:B------:R-:W-:Y:S01]  /*0150*/  IADD3 R5, PT, PT, R2, 0x70, RZ ;  /* 0x0000007002057810 */ /* 0x000fe20007ffe0ff */
[C---:B------:R-:W-:Y:S01]  /*0160*/  VIADD R22, R18.reuse, 0x31e0 ;  /* 0x000031e012167836 */ /* 0x040fe20000000000 */
[C---:B------:R-:W-:Y:S01]  /*0170*/  IADD3 R6, PT, PT, R18.reuse, 0xe0, RZ ;  /* 0x000000e012067810 */ /* 0x040fe20007ffe0ff */
[----:B------:R-:W-:Y:S01]  /*0180*/  IMAD.SHL.U32 R4, R3, 0x4000, RZ ;  /* 0x0000400003047824 */ /* 0x000fe200078e00ff */
[C---:B------:R-:W-:Y:S01]  /*0190*/  IADD3 R8, PT, PT, R18.reuse, 0x7e0, RZ ;  /* 0x000007e012087810 */ /* 0x040fe20007ffe0ff */
[C---:B------:R-:W-:Y:S01]  /*01a0*/  VIADD R23, R18.reuse, 0x25a0 ;  /* 0x000025a012177836 */ /* 0x040fe20000000000 */
[C---:B------:R-:W-:Y:S01]  /*01b0*/  IADD3 R10, PT, PT, R18.reuse, 0xee0, RZ ;  /* 0x00000ee0120a7810 */ /* 0x040fe20007ffe0ff */
[----:B------:R-:W-:Y:S01]  /*01c0*/  VIADD R92, R18, 0x460 ;  /* 0x00000460125c7836 */ /* 0x000fe20000000000 */
[----:B------:R-:W-:Y:S01]  /*01d0*/  LOP3.LUT R13, R4, 0x7f, R5, 0xf8, !PT ;  /* 0x0000007f040d7812 */ /* 0x000fe200078ef805 */
[C---:B------:R-:W-:Y:S01]  /*01e0*/  VIADD R98, R18.reuse, 0x2e60 ;  /* 0x00002e6012627836 */ /* 0x040fe20000000000 */
[----:B------:R-:W-:-:S02]  /*01f0*/  IADD3 R12, PT, PT, R18, 0x15e0, RZ ;  /* 0x000015e0120c7810 */ /* 0x000fc40007ffe0ff */
[C---:B------:R-:W-:Y:S02]  /*0200*/  IADD3 R14, PT, PT, R18.reuse, 0x1ce0, RZ ;  /* 0x00001ce0120e7810 */ /* 0x040fe40007ffe0ff */
[C---:B------:R-:W-:Y:S02]  /*0210*/  IADD3 R16, PT, PT, R18.reuse, 0x23e0, RZ ;  /* 0x000023e012107810 */ /* 0x040fe40007ffe0ff */
[C---:B------:R-:W-:Y:S02]  /*0220*/  IADD3 R20, PT, PT, R18.reuse, 0x2ae0, RZ ;  /* 0x00002ae012147810 */ /* 0x040fe40007ffe0ff */
[----:B------:R-:W-:Y:S02]  /*0230*/  IADD3 R24, PT, PT, R18, 0x38e0, RZ ;  /* 0x000038e012187810 */ /* 0x000fe40007ffe0ff */
[C---:B------:R-:W-:Y:S02]  /*0240*/  LOP3.LUT R5, R13.reuse, 0x100, R6, 0xf8, !PT ;  /* 0x000001000d057812 */ /* 0x040fe400078ef806 */
[----:B------:R-:W-:-:S02]  /*0250*/  LOP3.LUT R6, R13, 0xf00, R8, 0xf8, !PT ;  /* 0x00000f000d067812 */ /* 0x000fc400078ef808 */
[----:B------:R-:W-:Y:S02]  /*0260*/  IADD3 R15, PT, PT, R2, 0x60, RZ ;  /* 0x00000060020f7810 */ /* 0x000fe40007ffe0ff */
[C---:B------:R-:W-:Y:S02]  /*0270*/  LOP3.LUT R7, R13.reuse, 0xf00, R10, 0xf8, !PT ;  /* 0x00000f000d077812 */ /* 0x040fe400078ef80a */
[C---:B------:R-:W-:Y:S02]  /*0280*/  LOP3.LUT R8, R13.reuse, 0x1700, R12, 0xf8, !PT ;  /* 0x000017000d087812 */ /* 0x040fe400078ef80c */
[C---:B------:R-:W-:Y:S02]  /*0290*/  LOP3.LUT R9, R13.reuse, 0x1d00, R14, 0xf8, !PT ;  /* 0x00001d000d097812 */ /* 0x040fe400078ef80e */
[C---:B------:R-:W-:Y:S02]  /*02a0*/  LOP3.LUT R10, R13.reuse, 0x2700, R16, 0xf8, !PT ;  /* 0x000027000d0a7812 */ /* 0x040fe400078ef810 */
[C---:B------:R-:W-:Y:S01]  /*02b0*/  LOP3.LUT R11, R13.reuse, 0x2b00, R20, 0xf8, !PT ;  /* 0x00002b000d0b7812 */ /* 0x040fe200078ef814 */
[----:B------:R-:W-:Y:S01]  /*02c0*/  VIADD R20, R18, 0x16c0 ;  /* 0x000016c012147836 */ /* 0x000fe20000000000 */
[----:B------:R-:W-:-:S02]  /*02d0*/  LOP3.LUT R12, R13, 0x3300, R22, 0xf8, !PT ;  /* 0x000033000d0c7812 */ /* 0x000fc400078ef816 */
[----:B------:R-:W-:Y:S02]  /*02e0*/  LOP3.LUT R13, R13, 0x3900, R24, 0xf8, !PT ;  /* 0x000039000d0d7812 */ /* 0x000fe400078ef818 */
[C---:B------:R-:W-:Y:S02]  /*02f0*/  IADD3 R14, PT, PT, R18.reuse, 0x1c0, RZ ;  /* 0x000001c0120e7810 */ /* 0x040fe40007ffe0ff */
[C---:B------:R-:W-:Y:S02]  /*0300*/  IADD3 R16, PT, PT, R18.reuse, 0x8c0, RZ ;  /* 0x000008c012107810 */ /* 0x040fe40007ffe0ff */
[C---:B------:R-:W-:Y:S02]  /*0310*/  IADD3 R76, PT, PT, R18.reuse, 0xfc0, RZ ;  /* 0x00000fc0124c7810 */ /* 0x040fe40007ffe0ff */
[C---:B------:R-:W-:Y:S02]  /*0320*/  IADD3 R78, PT, PT, R18.reuse, 0x1dc0, RZ ;  /* 0x00001dc0124e7810 */ /* 0x040fe40007ffe0ff */
[----:B------:R-:W-:-:S02]  /*0330*/  IADD3 R22, PT, PT, R18, 0x24c0, RZ ;  /* 0x000024c012167810 */ /* 0x000fc40007ffe0ff */
[----:B------:R-:W-:Y:S02]  /*0340*/  LOP3.LUT R17, R4, 0x7f, R15, 0xf8, !PT ;  /* 0x0000007f04117812 */ /* 0x000fe400078ef80f */
[C---:B------:R-:W-:Y:S02]  /*0350*/  IADD3 R80, PT, PT, R18.reuse, 0x2bc0, RZ ;  /* 0x00002bc012507810 */ /* 0x040fe40007ffe0ff */
[C---:B------:R-:W-:Y:S02]  /*0360*/  IADD3 R24, PT, PT, R18.reuse, 0x32c0, RZ ;  /* 0x000032c012187810 */ /* 0x040fe40007ffe0ff */
[----:B------:R-:W-:Y:S02]  /*0370*/  IADD3 R82, PT, PT, R18, 0x39c0, RZ ;  /* 0x000039c012527810 */ /* 0x000fe40007ffe0ff */
[C---:B------:R-:W-:Y:S02]  /*0380*/  LOP3.LUT R14, R17.reuse, 0x300, R14, 0xf8, !PT ;  /* 0x00000300110e7812 */ /* 0x040fe400078ef80e */
[----:B------:R-:W-:-:S02]  /*0390*/  LOP3.LUT R15, R17, 0x900, R16, 0xf8, !PT ;  /* 0x00000900110f7812 */ /* 0x000fc400078ef810 */
[C---:B------:R-:W-:Y:S02]  /*03a0*/  LOP3.LUT R76, R17.reuse, 0x1f00, R76, 0xf8, !PT ;  /* 0x00001f00114c7812 */ /* 0x040fe400078ef84c */
[C---:B------:R-:W-:Y:S02]  /*03b0*/  LOP3.LUT R77, R17.reuse, 0x1700, R20, 0xf8, !PT ;  /* 0x00001700114d7812 */ /* 0x040fe400078ef814 */
[C---:B------:R-:W-:Y:S02]  /*03c0*/  LOP3.LUT R78, R17.reuse, 0x1f00, R78, 0xf8, !PT ;  /* 0x00001f00114e7812 */ /* 0x040fe400078ef84e */
[C---:B------:R-:W-:Y:S02]  /*03d0*/  LOP3.LUT R79, R17.reuse, 0x2500, R22, 0xf8, !PT ;  /* 0x00002500114f7812 */ /* 0x040fe400078ef816 */
[C---:B------:R-:W-:Y:S02]  /*03e0*/  LOP3.LUT R80, R17.reuse, 0x2f00, R80, 0xf8, !PT ;  /* 0x00002f0011507812 */ /* 0x040fe400078ef850 */
[----:B------:R-:W-:-:S02]  /*03f0*/  LOP3.LUT R81, R17, 0x3300, R24, 0xf8, !PT ;  /* 0x0000330011517812 */ /* 0x000fc400078ef818 */
[----:B------:R-:W-:Y:S01]  /*0400*/  LOP3.LUT R82, R17, 0x3b00, R82, 0xf8, !PT ;  /* 0x00003b0011527812 */ /* 0x000fe200078ef852 */
[----:B------:R-:W-:Y:S01]  /*0410*/  VIADD R17, R2, 0x50 ;  /* 0x0000005002117836 */ /* 0x000fe20000000000 */
[C---:B------:R-:W-:Y:S02]  /*0420*/  IADD3 R83, PT, PT, R18.reuse, 0x2a0, RZ ;  /* 0x000002a012537810 */ /* 0x040fe40007ffe0ff */
[----:B------:R-:W-:Y:S02]  /*0430*/  IADD3 R19, PT, PT, R18, 0x9a0, RZ ;  /* 0x000009a012137810 */ /* 0x000fe40007ffe0ff */
[----:B------:R-:W-:Y:S02]  /*0440*/  LOP3.LUT R16, R4, 0x7f, R17, 0xf8, !PT ;  /* 0x0000007f04107812 */ /* 0x000fe400078ef811 */
[C---:B------:R-:W-:Y:S02]  /*0450*/  IADD3 R85, PT, PT, R18.reuse, 0x10a0, RZ ;  /* 0x000010a012557810 */ /* 0x040fe40007ffe0ff */
[----:B------:R-:W-:-:S02]  /*0460*/  IADD3 R21, PT, PT, R18, 0x17a0, RZ ;  /* 0x000017a012157810 */ /* 0x000fc40007ffe0ff */
[C---:B------:R-:W-:Y:S02]  /*0470*/  IADD3 R87, PT, PT, R18.reuse, 0x1ea0, RZ ;  /* 0x00001ea012577810 */ /* 0x040fe40007ffe0ff */
[C---:B------:R-:W-:Y:S02]  /*0480*/  IADD3 R89, PT, PT, R18.reuse, 0x2ca0, RZ ;  /* 0x00002ca012597810 */ /* 0x040fe40007ffe0ff */
[C---:B------:R-:W-:Y:S02]  /*0490*/  IADD3 R17, PT, PT, R18.reuse, 0x33a0, RZ ;  /* 0x000033a012117810 */ /* 0x040fe40007ffe0ff */
[----:B------:R-:W-:Y:S02]  /*04a0*/  IADD3 R91, PT, PT, R18, 0x3aa0, RZ ;  /* 0x00003aa0125b7810 */ /* 0x000fe40007ffe0ff */
[----:B------:R-:W-:Y:S02]  /*04b0*/  PRMT R20, R2, 0x9910, RZ ;  /* 0x0000991002147816 */ /* 0x000fe400000000ff */
[----:B------:R-:W-:-:S02]  /*04c0*/  LOP3.LUT R83, R16, 0x300, R83, 0xf8, !PT ;  /* 0x0000030010537812 */ /* 0x000fc400078ef853 */
[C---:B------:R-:W-:Y:S02]  /*04d0*/  LOP3.LUT R84, R16.reuse, 0xb00, R19, 0xf8, !PT ;  /* 0x00000b0010547812 */ /* 0x040fe400078ef813 */
[C---:B------:R-:W-:Y:S02]  /*04e0*/  LOP3.LUT R85, R16.reuse, 0x1100, R85, 0xf8, !PT ;  /* 0x0000110010557812 */ /* 0x040fe400078ef855 */
[----:B------:R-:W-:Y:S01]  /*04f0*/  LOP3.LUT R86, R16, 0x1f00, R21, 0xf8, !PT ;  /* 0x00001f0010567812 */ /* 0x000fe200078ef815 */
[----:B------:R-:W-:Y:S01]  /*0500*/  VIADD R21, R18, 0xc40 ;  /* 0x00000c4012157836 */ /* 0x000fe20000000000 */
[C---:B------:R-:W-:Y:S02]  /*0510*/  LOP3.LUT R87, R16.reuse, 0x1f00, R87, 0xf8, !PT ;  /* 0x00001f0010577812 */ /* 0x040fe400078ef857 */
[C---:B------:R-:W-:Y:S02]  /*0520*/  LOP3.LUT R88, R16.reuse, 0x2700, R23, 0xf8, !PT ;  /* 0x0000270010587812 */ /* 0x040fe400078ef817 */
[----:B------:R-:W-:-:S02]  /*0530*/  LOP3.LUT R89, R16, 0x2d00, R89, 0xf8, !PT ;  /* 0x00002d0010597812 */ /* 0x000fc400078ef859 */
[C---:B------:R-:W-:Y:S02]  /*0540*/  LOP3.LUT R90, R16.reuse, 0x3700, R17, 0xf8, !PT ;  /* 0x00003700105a7812 */ /* 0x040fe400078ef811 */
[----:B------:R-:W-:Y:S02]  /*0550*/  LOP3.LUT R91, R16, 0x3b00, R91, 0xf8, !PT ;  /* 0x00003b00105b7812 */ /* 0x000fe400078ef85b */
[----:B------:R-:W-:Y:S02]  /*0560*/  MOV R16, R20 ;  /* 0x0000001400107202 */ /* 0x000fe40000000f00 */
[----:B------:R-:W-:Y:S02]  /*0570*/  IADD3 R17, PT, PT, R2, 0x30, RZ ;  /* 0x0000003002117810 */ /* 0x000fe40007ffe0ff */
[----:B------:R-:W-:Y:S01]  /*0580*/  IADD3 R20, PT, PT, R18, 0xb60, RZ ;  /* 0x00000b6012147810 */ /* 0x000fe20007ffe0ff */
[----:B------:R-:W-:Y:S01]  /*0590*/  IMAD R16, R16, 0x93, RZ ;  /* 0x0000009310107824 */ /* 0x000fe200078e02ff */
[----:B------:R-:W-:-:S02]  /*05a0*/  IADD3 R94, PT, PT, R18, 0x1260, RZ ;  /* 0x00001260125e7810 */ /* 0x000fc40007ffe0ff */
[----:B------:R-:W-:Y:S02]  /*05b0*/  IADD3 R22, PT, PT, R18, 0x1960, RZ ;  /* 0x0000196012167810 */ /* 0x000fe40007ffe0ff */
[----:B------:R-:W-:Y:S02]  /*05c0*/  LOP3.LUT R111, R16, 0xffff, RZ, 0xc0, !PT ;  /* 0x0000ffff106f7812 */ /* 0x000fe400078ec0ff */
[C---:B------:R-:W-:Y:S02]  /*05d0*/  IADD3 R96, PT, PT, R18.reuse, 0x2060, RZ ;  /* 0x0000206012607810 */ /* 0x040fe40007ffe0ff */
[----:B------:R-:W-:Y:S02]  /*05e0*/  SHF.R.U32.HI R16, RZ, 0xc, R111 ;  /* 0x0000000cff107819 */ /* 0x000fe4000001166f */
[----:B------:R-:W-:Y:S02]  /*05f0*/  IADD3 R24, PT, PT, R18, 0x2760, RZ ;  /* 0x0000276012187810 */ /* 0x000fe40007ffe0ff */
[----:B------:R-:W-:-:S02]  /*0600*/  LOP3.LUT R17, R4, 0x7f, R17, 0xf8, !PT ;  /* 0x0000007f04117812 */ /* 0x000fc400078ef811 */
[C---:B------:R-:W-:Y:S02]  /*0610*/  IADD3 R26, PT, PT, R18.reuse, 0x3560, RZ ;  /* 0x00003560121a7810 */ /* 0x040fe40007ffe0ff */
[----:B------:R-:W-:Y:S02]  /*0620*/  IADD3 R100, PT, PT, R18, 0x3c60, RZ ;  /* 0x00003c6012647810 */ /* 0x000fe40007ffe0ff */
[----:B------:R-:W-:Y:S02]  /*0630*/  PRMT R19, R16, 0x9910, RZ ;  /* 0x0000991010137816 */ /* 0x000fe400000000ff */
[C---:B------:R-:W-:Y:S02]  /*0640*/  LOP3.LUT R92, R17.reuse, 0x500, R92, 0xf8, !PT ;  /* 0x00000500115c7812 */ /* 0x040fe400078ef85c */
[C---:B------:R-:W-:Y:S02]  /*0650*/  LOP3.LUT R93, R17.reuse, 0xf00, R20, 0xf8, !PT ;  /* 0x00000f00115d7812 */ /* 0x040fe400078ef814 */
[----:B------:R-:W-:-:S02]  /*0660*/  LOP3.LUT R94, R17, 0x1300, R94, 0xf8, !PT ;  /* 0x00001300115e7812 */ /* 0x000fc400078ef85e */
[C---:B------:R-:W-:Y:S01]  /*0670*/  LOP3.LUT R95, R17.reuse, 0x1b00, R22, 0xf8, !PT ;  /* 0x00001b00115f7812 */ /* 0x040fe200078ef816 */
[----:B------:R-:W-:Y:S01]  /*0680*/  HFMA2 R22, -RZ, RZ, 0, 0 ;  /* 0x00000000ff167431 */ /* 0x000fe200000001ff */
[C---:B------:R-:W-:Y:S02]  /*0690*/  LOP3.LUT R96, R17.reuse, 0x2100, R96, 0xf8, !PT ;  /* 0x0000210011607812 */ /* 0x040fe400078ef860 */
[C---:B------:R-:W-:Y:S02]  /*06a0*/  LOP3.LUT R97, R17.reuse, 0x2f00, R24, 0xf8, !PT ;  /* 0x00002f0011617812 */ /* 0x040fe400078ef818 */
[C---:B------:R-:W-:Y:S02]  /*06b0*/  LOP3.LUT R98, R17.reuse, 0x2f00, R98, 0xf8, !PT ;  /* 0x00002f0011627812 */ /* 0x040fe400078ef862 */
[C---:B------:R-:W-:Y:S02]  /*06c0*/  LOP3.LUT R99, R17.reuse, 0x3700, R26, 0xf8, !PT ;  /* 0x0000370011637812 */ /* 0x040fe400078ef81a */
[----:B------:R-:W-:-:S02]  /*06d0*/  LOP3.LUT R100, R17, 0x3d00, R100, 0xf8, !PT ;  /* 0x00003d0011647812 */ /* 0x000fc400078ef864 */
[----:B------:R-:W-:Y:S02]  /*06e0*/  MOV R17, R19 ;  /* 0x0000001300117202 */ /* 0x000fe40000000f00 */
[----:B------:R-:W-:Y:S02]  /*06f0*/  SHF.R.U32.HI R111, RZ, 0xb, R111 ;  /* 0x0000000bff6f7819 */ /* 0x000fe4000001166f */
[----:B------:R-:W-:Y:S01]  /*0700*/  LOP3.LUT R110, R16, 0xffff, RZ, 0xc0, !PT ;  /* 0x0000ffff106e7812 */ /* 0x000fe200078ec0ff */
[----:B------:R-:W-:Y:S01]  /*0710*/  IMAD R17, R17, 0x1c, RZ ;  /* 0x0000001c11117824 */ /* 0x000fe200078e02ff */
[----:B------:R-:W-:Y:S02]  /*0720*/  PRMT R16, R111, 0x9910, RZ ;  /* 0x000099106f107816 */ /* 0x000fe400000000ff */
[C---:B------:R-:W-:Y:S01]  /*0730*/  IADD3 R101, PT, PT, R18.reuse, 0x540, RZ ;  /* 0x0000054012657810 */ /* 0x040fe20007ffe0ff */
[----:B------:R-:W-:Y:S01]  /*0740*/  IMAD.MOV R17, RZ, RZ, -R17 ;  /* 0x000000ffff117224 */ /* 0x000fe200078e0a11 */
[----:B------:R-:W-:Y:S01]  /*0750*/  IADD3 R103, PT, PT, R18, 0x1340, RZ ;  /* 0x0000134012677810 */ /* 0x000fe20007ffe0ff */
[----:B------:R-:W-:Y:S01]  /*0760*/  IMAD R16, R16, 0xe, RZ ;  /* 0x0000000e10107824 */ /* 0x000fe200078e02ff */
[----:B------:R-:W-:-:S02]  /*0770*/  IADD3 R23, PT, PT, R18, 0x1a40, RZ ;  /* 0x00001a4012177810 */ /* 0x000fc40007ffe0ff */
[----:B------:R-:W-:Y:S02]  /*0780*/  PRMT R17, R17, 0x7710, RZ ;  /* 0x0000771011117816 */ /* 0x000fe400000000ff */
[C---:B------:R-:W-:Y:S02]  /*0790*/  IADD3 R105, PT, PT, R18.reuse, 0x2140, RZ ;  /* 0x0000214012697810 */ /* 0x040fe40007ffe0ff */
[----:B------:R-:W-:Y:S02]  /*07a0*/  IADD3 R17, PT, PT, R17, R2, RZ ;  /* 0x0000000211117210 */ /* 0x000fe40007ffe0ff */
[C---:B------:R-:W-:Y:S02]  /*07b0*/  IADD3 R25, PT, PT, R18.reuse, 0x2840, RZ ;  /* 0x0000284012197810 */ /* 0x040fe40007ffe0ff */
[C---:B------:R-:W-:Y:S02]  /*07c0*/  IADD3 R107, PT, PT, R18.reuse, 0x2f40, RZ ;  /* 0x00002f40126b7810 */ /* 0x040fe40007ffe0ff */
[----:B------:R-:W-:-:S02]  /*07d0*/  IADD3 R27, PT, PT, R18, 0x3640, RZ ;  /* 0x00003640121b7810 */ /* 0x000fc40007ffe0ff */
[----:B------:R-:W-:Y:S01]  /*07e0*/  IADD3 R109, PT, PT, R18, 0x3d40, RZ ;  /* 0x00003d40126d7810 */ /* 0x000fe20007ffe0ff */
[----:B------:R-:W-:Y:S01]  /*07f0*/  IMAD R18, R3, -0x7, R0 ;  /* 0xfffffff903127824 */ /* 0x000fe200078e0200 */
[----:B------:R-:W-:Y:S02]  /*0800*/  LOP3.LUT R17, R17, 0xff, RZ, 0xc0, !PT ;  /* 0x000000ff11117812 */ /* 0x000fe400078ec0ff */
[----:B------:R-:W-:Y:S02]  /*0810*/  IADD3 R16, PT, PT, RZ, -R16, RZ ;  /* 0x80000010ff107210 */ /* 0x000fe40007ffe0ff */
[----:B------:R-:W-:Y:S01]  /*0820*/  IADD3 R19, PT, PT, R2, 0x20, RZ ;  /* 0x0000002002137810 */ /* 0x000fe20007ffe0ff */
[----:B------:R-:W-:Y:S01]  /*0830*/  IMAD R17, R18, 0x1c, R17 ;  /* 0x0000001c12117824 */ /* 0x000fe200078e0211 */
[----:B------:R-:W-:Y:S02]  /*0840*/  LOP3.LUT R111, R111, 0xffff, RZ, 0xc0, !PT ;  /* 0x0000ffff6f6f7812 */ /* 0x000fe400078ec0ff */
[----:B------:R-:W-:Y:S01]  /*0850*/  LOP3.LUT R20, R4, 0x7f, R19, 0xf8, !PT ;  /* 0x0000007f04147812 */ /* 0x000fe200078ef813 */
[----:B------:R-:W-:Y:S01]  /*0860*/  IMAD R110, R110, 0xc4, R17 ;  /* 0x000000c46e6e7824 */ /* 0x000fe200078e0211 */
[----:B------:R-:W-:-:S02]  /*0870*/  PRMT R17, R16, 0x7710, RZ ;  /* 0x0000771010117816 */ /* 0x000fc400000000ff */
[C---:B------:R-:W-:Y:S02]  /*0880*/  LOP3.LUT R101, R20.reuse, 0x700, R101, 0xf8, !PT ;  /* 0x0000070014657812 */ /* 0x040fe400078ef865 */
[----:B------:R-:W-:Y:S02]  /*0890*/  IADD3 R112, PT, PT, R17, R2, RZ ;  /* 0x0000000211707210 */ /* 0x000fe40007ffe0ff */
[----:B------:R-:W-:Y:S02]  /*08a0*/  LOP3.LUT R102, R20, 0xd00, R21, 0xf8, !PT ;  /* 0x00000d0014667812 */ /* 0x000fe400078ef815 */
[----:B------:R-:W-:Y:S02]  /*08b0*/  LOP3.LUT R113, R112, 0xff, RZ, 0xc0, !PT ;  /* 0x000000ff70717812 */ /* 0x000fe400078ec0ff */
[C---:B------:R-:W-:Y:S02]  /*08c0*/  LOP3.LUT R103, R20.reuse, 0x1700, R103, 0xf8, !PT ;  /* 0x0000170014677812 */ /* 0x040fe400078ef867 */
[----:B------:R-:W-:-:S02]  /*08d0*/  LOP3.LUT R104, R20, 0x1b00, R23, 0xf8, !PT ;  /* 0x00001b0014687812 */ /* 0x000fc400078ef817 */
[C---:B------:R-:W-:Y:S02]  /*08e0*/  LOP3.LUT R105, R20.reuse, 0x2300, R105, 0xf8, !PT ;  /* 0x0000230014697812 */ /* 0x040fe400078ef869 */
[C---:B------:R-:W-:Y:S02]  /*08f0*/  LOP3.LUT R106, R20.reuse, 0x2900, R25, 0xf8, !PT ;  /* 0x00002900146a7812 */ /* 0x040fe400078ef819 */
[C---:B------:R-:W-:Y:S02]  /*0900*/  LOP3.LUT R107, R20.reuse, 0x3f00, R107, 0xf8, !PT ;  /* 0x00003f00146b7812 */ /* 0x040fe400078ef86b */
[C---:B------:R-:W-:Y:S02]  /*0910*/  LOP3.LUT R108, R20.reuse, 0x3700, R27, 0xf8, !PT ;  /* 0x00003700146c7812 */ /* 0x040fe400078ef81b */
[----:B------:R-:W-:Y:S02]  /*0920*/  LOP3.LUT R109, R20, 0x3f00, R109, 0xf8, !PT ;  /* 0x00003f00146d7812 */ /* 0x000fe400078ef86d */
[----:B------:R-:W-:-:S02]  /*0930*/  LOP3.LUT R112, R112, 0xff, RZ, 0xc0, !PT ;  /* 0x000000ff70707812 */ /* 0x000fc400078ec0ff */
[----:B---3--:R-:W-:-:S07]  /*0940*/  LEA R113, R113, UR4, 0x2 ;  /* 0x0000000471717c11 */ /* 0x008fce000f8e10ff */
.L_x_1:
[----:B------:R-:W0:Y:S01]  /*0950*/  LDC.64 R20, c[0x0][0x380] ;  /* 0x0000e000ff147b82 */ /* 0x000e220000000a00 */
[----:B------:R-:W-:-:S04]  /*0960*/  IMAD R17, R22, 0x6200, R110 ;  /* 0x0000620016117824 */ /* 0x000fc800078e026e */
[----:B0-----:R-:W-:-:S03]  /*0970*/  IMAD.WIDE.U32 R20, R17, 0x4, R20 ;  /* 0x0000000411147825 */ /* 0x001fc600078e0014 */
[----:B------:R-:W0:Y:S02]  /*0980*/  LDC.64 R16, c[0x0][0x388] ;  /* 0x0000e200ff107b82 */ /* 0x000e240000000a00 */
[----:B------:R-:W2:Y:S04]  /*0990*/  LDG.E.CONSTANT R32, desc[UR6][R20.64+0x6e40] ;  /* 0x006e400614207981 */ /* 0x000ea8000c1e9900 */
[----:B------:R-:W3:Y:S04]  /*09a0*/  LDG.E.CONSTANT R35, desc[UR6][R20.64+0xc40] ;  /* 0x000c400614237981 */ /* 0x000ee8000c1e9900 */
[----:B------:R-:W4:Y:S04]  /*09b0*/  LDG.E.CONSTANT R33, desc[UR6][R20.64] ;  /* 0x0000000614217981 */ /* 0x000f28000c1e9900 */
[----:B------:R-:W5:Y:S04]  /*09c0*/  LDG.E.CONSTANT R124, desc[UR6][R20.64+0x86c0] ;  /* 0x0086c006147c7981 */ /* 0x000f68000c1e9900 */
        /* <DEDUP_REMOVED lines=27> */
[----:B------:R1:W5:Y:S01]  /*0b80*/  LDG.E.CONSTANT R62, desc[UR6][R20.64+0x17bc0] ;  /* 0x017bc006143e7981 */ /* 0x000362000c1e9900 */
[----:B------:R-:W1:Y:S01]  /*0b90*/  S2UR UR5, SR_CgaCtaId ;  /* 0x00000000000579c3 */ /* 0x000e620000008800 */
[----:B------:R-:W-:-:S05]  /*0ba0*/  LEA R19, R22, R4, 0x7 ;  /* 0x0000000416137211 */ /* 0x000fca00078e38ff */
[----:B------:R-:W-:-:S04]  /*0bb0*/  IMAD.IADD R19, R19, 0x1, R2 ;  /* 0x0000000113137824 */ /* 0x000fc800078e0202 */
[----:B0-----:R-:W-:-:S05]  /*0bc0*/  IMAD.WIDE.U32 R18, R19, 0x4, R16 ;  /* 0x0000000413127825 */ /* 0x001fca00078e0010 */
[----:B------:R-:W5:Y:S04]  /*0bd0*/  LDG.E.CONSTANT R31, desc[UR6][R18.64] ;  /* 0x00000006121f7981 */ /* 0x000f68000c1e9900 */
[----:B------:R-:W5:Y:S01]  /*0be0*/  LDG.E.CONSTANT R34, desc[UR6][R18.64+0x3440] ;  /* 0x0034400612227981 */ /* 0x000f62000c1e9900 */
[----:B------:R-:W-:-:S03]  /*0bf0*/  UMOV UR4, 0x400 ;  /* 0x0000040000047882 */ /* 0x000fc60000000000 */
[----:B------:R-:W5:Y:S01]  /*0c00*/  LDG.E.CONSTANT R24, desc[UR6][R18.64+0x1840] ;  /* 0x0018400612187981 */ /* 0x000f62000c1e9900 */
[----:B-1----:R-:W-:-:S03]  /*0c10*/  ULEA UR8, UR5, UR4, 0x18 ;  /* 0x0000000405087291 */ /* 0x002fc6000f8ec0ff */
[----:B------:R-:W5:Y:S03]  /*0c20*/  LDG.E.CONSTANT R26, desc[UR6][R18.64+0x1c00] ;  /* 0x001c0006121a7981 */ /* 0x000f66000c1e9900 */
[C---:B------:R-:W-:Y:S01]  /*0c30*/  LEA R64, R2.reuse, UR8, 0x2 ;  /* 0x0000000802407c11 */ /* 0x040fe2000f8e10ff */
[----:B------:R-:W-:Y:S01]  /*0c40*/  BAR.SYNC.DEFER_BLOCKING 0x0 ;  /* 0x0000000000007b1d */ /* 0x000fe20000010000 */
[----:B------:R-:W-:-:S05]  /*0c50*/  ISETP.GT.U32.AND P0, PT, R2, 0xf, PT ;  /* 0x0000000f0200780c */ /* 0x000fca0003f04070 */
        /* <DEDUP_REMOVED lines=11> */
[----:B------:R-:W5:Y:S04]  /*0d10*/  @!P0 LDG.E.CONSTANT R38, desc[UR6][R18.64+0xfdc0] ;  /* 0x00fdc00612268981 */ /* 0x000f68000c1e9900 */
[----:B--2---:R0:W-:Y:S04]  /*0d20*/  STS [R64+0xfc0], R32 ;  /* 0x000fc02040007388 */ /* 0x0041e80000000800 */
[----:B---3--:R1:W-:Y:S01]  /*0d30*/  STS [R64+0x1c0], R35 ;  /* 0x0001c02340007388 */ /* 0x0083e20000000800 */
[----:B0-----:R-:W-:-:S03]  /*0d40*/  SHF.L.U32 R32, R2, 0x1, RZ ;  /* 0x0000000102207819 */ /* 0x001fc600000006ff */
[----:B----4-:R0:W-:Y:S01]  /*0d50*/  STS [R64], R33 ;  /* 0x0000002140007388 */ /* 0x0101e20000000800 */
[----:B-1----:R-:W-:-:S03]  /*0d60*/  IADD3 R35, PT, PT, R32, 0x1180, RZ ;  /* 0x0000118020237810 */ /* 0x002fc60007ffe0ff */
[----:B-----5:R1:W-:Y:S01]  /*0d70*/  STS [R64+0x1340], R124 ;  /* 0x0013407c40007388 */ /* 0x0203e20000000800 */
[----:B------:R-:W-:Y:S02]  /*0d80*/  IADD3 R20, PT, PT, R32, 0x380, RZ ;  /* 0x0000038020147810 */ /* 0x000fe40007ffe0ff */
[----:B0-----:R-:W-:Y:S02]  /*0d90*/  LOP3.LUT R33, R2, 0x40, RZ, 0x3c, !PT ;  /* 0x0000004002217812 */ /* 0x001fe400078e3cff */
[C---:B------:R-:W-:Y:S02]  /*0da0*/  IADD3 R21, PT, PT, R32.reuse, 0xa80, RZ ;  /* 0x00000a8020157810 */ /* 0x040fe40007ffe0ff */
[----:B-1----:R-:W-:Y:S01]  /*0db0*/  LOP3.LUT R124, R35, 0x1300, RZ, 0xc0, !PT ;  /* 0x00001300237c7812 */ /* 0x002fe200078ec0ff */
[----:B------:R-:W-:Y:S01]  /*0dc0*/  VIADD R35, R32, 0x1880 ;  /* 0x0000188020237836 */ /* 0x000fe20000000000 */
[----:B------:R-:W-:Y:S02]  /*0dd0*/  IADD3 R33, PT, PT, R4, R33, RZ ;  /* 0x0000002104217210 */ /* 0x000fe40007ffe0ff */
[----:B------:R-:W-:Y:S01]  /*0de0*/  LOP3.LUT R20, R20, 0x700, RZ, 0xc0, !PT ;  /* 0x0000070014147812 */ /* 0x000fe200078ec0ff */
[----:B------:R-:W-:Y:S04]  /*0df0*/  STS [R64+0x380], R37 ;  /* 0x0003802540007388 */ /* 0x000fe80000000800 */
[----:B------:R-:W-:Y:S04]  /*0e00*/  STS [R64+0x540], R39 ;  /* 0x0005402740007388 */ /* 0x000fe80000000800 */
[----:B------:R0:W-:Y:S04]  /*0e10*/  STS [R64+0x700], R41 ;  /* 0x0007002940007388 */ /* 0x0001e80000000800 */
[----:B------:R1:W-:Y:S04]  /*0e20*/  STS [R64+0x8c0], R43 ;  /* 0x0008c02b40007388 */ /* 0x0003e80000000800 */
[----:B------:R2:W-:Y:S04]  /*0e30*/  STS [R64+0x1180], R36 ;  /* 0x0011802440007388 */ /* 0x0005e80000000800 */
[----:B0-----:R-:W3:Y:S04]  /*0e40*/  LDG.E.CONSTANT R41, desc[UR6][R18.64+0xc040] ;  /* 0x00c0400612297981 */ /* 0x001ee8000c1e9900 */
[----:B-1----:R-:W4:Y:S01]  /*0e50*/  LDG.E.CONSTANT R43, desc[UR6][R18.64+0xdc40] ;  /* 0x00dc4006122b7981 */ /* 0x002f22000c1e9900 */
[----:B--2---:R-:W-:-:S03]  /*0e60*/  LOP3.LUT R36, R21, 0xb00, RZ, 0xc0, !PT ;  /* 0x00000b0015247812 */ /* 0x004fc600078ec0ff */
[----:B------:R-:W2:Y:S04]  /*0e70*/  LDG.E.CONSTANT R39, desc[UR6][R18.64+0xe000] ;  /* 0x00e0000612277981 */ /* 0x000ea8000c1e9900 */
[----:B------:R0:W5:Y:S01]  /*0e80*/  LDG.E.CONSTANT R37, desc[UR6][R18.64+0xfc00] ;  /* 0x00fc000612257981 */ /* 0x000162000c1e9900 */
[----:B------:R-:W-:-:S03]  /*0e90*/  IADD3 R21, PT, PT, R33, R36, RZ ;  /* 0x0000002421157210 */ /* 0x000fc60007ffe0ff */
[----:B------:R1:W-:Y:S01]  /*0ea0*/  STS [R64+0xc40], R123 ;  /* 0x000c407b40007388 */ /* 0x0003e20000000800 */
[----:B0-----:R-:W-:Y:S02]  /*0eb0*/  IADD3 R19, PT, PT, R33, R20, RZ ;  /* 0x0000001421137210 */ /* 0x001fe40007ffe0ff */
[----:B------:R-:W-:Y:S02]  /*0ec0*/  LOP3.LUT R18, R35, 0x1900, RZ, 0xc0, !PT ;  /* 0x0000190023127812 */ /* 0x000fe400078ec0ff */
[----:B------:R-:W-:-:S03]  /*0ed0*/  LEA R19, R22, R19, 0x7 ;  /* 0x0000001316137211 */ /* 0x000fc600078e38ff */
[----:B-1----:R-:W-:Y:S01]  /*0ee0*/  IMAD.IADD R123, R33, 0x1, R18 ;  /* 0x00000001217b7824 */ /* 0x002fe200078e0212 */
[----:B------:R-:W-:Y:S01]  /*0ef0*/  LEA R35, R22, R21, 0x7 ;  /* 0x0000001516237211 */ /* 0x000fe200078e38ff */
[----:B------:R-:W-:-:S03]  /*0f00*/  IMAD.WIDE.U32 R20, R19, 0x4, R16 ;  /* 0x0000000413147825 */ /* 0x000fc600078e0010 */
[----:B------:R-:W-:Y:S01]  /*0f10*/  LEA R123, R22, R123, 0x7 ;  /* 0x0000007b167b7211 */ /* 0x000fe200078e38ff */
[--C-:B------:R-:W-:Y:S02]  /*0f20*/  IMAD.WIDE.U32 R18, R35, 0x4, R16.reuse ;  /* 0x0000000423127825 */ /* 0x100fe400078e0010 */
[----:B------:R0:W5:Y:S04]  /*0f30*/  LDG.E.CONSTANT R35, desc[UR6][R20.64] ;  /* 0x0000000614237981 */ /* 0x000168000c1e9900 */
[----:B------:R1:W-:Y:S04]  /*0f40*/  STS [R64+0xa80], R121 ;  /* 0x000a807940007388 */ /* 0x0003e80000000800 */
[----:B------:R1:W-:Y:S01]  /*0f50*/  STS [R64+0xe00], R125 ;  /* 0x000e007d40007388 */ /* 0x0003e20000000800 */
[----:B0-----:R-:W-:Y:S01]  /*0f60*/  IMAD.WIDE.U32 R20, R123, 0x4, R16 ;  /* 0x000000047b147825 */ /* 0x001fe200078e0010 */
[----:B------:R-:W-:-:S02]  /*0f70*/  IADD3 R123, PT, PT, R32, 0x1f80, RZ ;  /* 0x00001f80207b7810 */ /* 0x000fc40007ffe0ff */
[----:B------:R0:W5:Y:S01]  /*0f80*/  LDG.E.CONSTANT R36, desc[UR6][R18.64] ;  /* 0x0000000612247981 */ /* 0x000162000c1e9900 */
[----:B-1----:R-:W-:Y:S02]  /*0f90*/  IADD3 R121, PT, PT, R33, R124, RZ ;  /* 0x0000007c21797210 */ /* 0x002fe40007ffe0ff */
[----:B------:R-:W-:Y:S01]  /*0fa0*/  LOP3.LUT R124, R123, 0x3f00, RZ, 0xc0, !PT ;  /* 0x00003f007b7c7812 */ /* 0x000fe200078ec0ff */
[----:B------:R-:W5:Y:S01]  /*0fb0*/  LDG.E.CONSTANT R20, desc[UR6][R20.64] ;  /* 0x0000000614147981 */ /* 0x000f62000c1e9900 */
[----:B------:R-:W-:Y:S02]  /*0fc0*/  IADD3 R123, PT, PT, R32, 0x2680, RZ ;  /* 0x00002680207b7810 */ /* 0x000fe40007ffe0ff */
[----:B------:R-:W-:Y:S02]  /*0fd0*/  LEA R121, R22, R121, 0x7 ;  /* 0x0000007916797211 */ /* 0x000fe400078e38ff */
[----:B------:R-:W-:Y:S02]  /*0fe0*/  LOP3.LUT R125, R123, 0x2700, RZ, 0xc0, !PT ;  /* 0x000027007b7d7812 */ /* 0x000fe400078ec0ff */
[----:B------:R-:W-:Y:S01]  /*0ff0*/  IADD3 R123, PT, PT, R33, R124, RZ ;  /* 0x0000007c217b7210 */ /* 0x000fe20007ffe0ff */
[----:B0-----:R-:W-:-:S03]  /*1000*/  IMAD.WIDE.U32 R18, R121, 0x4, R16 ;  /* 0x0000000479127825 */ /* 0x001fc600078e0010 */
[C---:B------:R-:W-:Y:S01]  /*1010*/  LEA R123, R22.reuse, R123, 0x7 ;  /* 0x0000007b167b7211 */ /* 0x040fe200078e38ff */
[----:B------:R-:W-:Y:S01]  /*1020*/  IMAD.IADD R125, R33, 0x1, R125 ;  /* 0x00000001217d7824 */ /* 0x000fe200078e027d */
[----:B------:R0:W5:Y:S04]  /*1030*/  LDG.E.CONSTANT R121, desc[UR6][R18.64] ;  /* 0x0000000612797981 */ /* 0x000168000c1e9900 */
[----:B------:R-:W-:Y:S01]  /*1040*/  LEA R125, R22, R125, 0x7 ;  /* 0x0000007d167d7211 */ /* 0x000fe200078e38ff */
[----:B0-----:R-:W-:-:S05]  /*1050*/  IMAD.WIDE.U32 R18, R123, 0x4, R16 ;  /* 0x000000047b127825 */ /* 0x001fca00078e0010 */
[----:B------:R0:W5:Y:S02]  /*1060*/  LDG.E.CONSTANT R21, desc[UR6][R18.64] ;  /* 0x0000000612157981 */ /* 0x000164000c1e9900 */
[----:B0-----:R-:W-:-:S06]  /*1070*/  IMAD.WIDE.U32 R18, R125, 0x4, R16 ;  /* 0x000000047d127825 */ /* 0x001fcc00078e0010 */
[----:B------:R-:W5:Y:S01]  /*1080*/  LDG.E.CONSTANT R18, desc[UR6][R18.64] ;  /* 0x0000000612127981 */ /* 0x000f62000c1e9900 */
[----:B------:R-:W-:-:S03]  /*1090*/  IADD3 R123, PT, PT, R32, 0x2d80, RZ ;  /* 0x00002d80207b7810 */ /* 0x000fc60007ffe0ff */
[----:B------:R0:W-:Y:S04]  /*10a0*/  STS [R64+0x1880], R25 ;  /* 0x0018801940007388 */ /* 0x0001e80000000800 */
[----:B------:R1:W-:Y:S01]  /*10b0*/  STS [R64+0x1f80], R117 ;  /* 0x001f807540007388 */ /* 0x0003e20000000800 */
[----:B------:R-:W-:-:S03]  /*10c0*/  IADD3 R124, PT, PT, R32, 0x3480, RZ ;  /* 0x00003480207c7810 */ /* 0x000fc60007ffe0ff */
[----:B------:R1:W-:Y:S01]  /*10d0*/  STS [R64+0x2680], R75 ;  /* 0x0026804b40007388 */ /* 0x0003e20000000800 */
[C---:B0-----:R-:W-:Y:S02]  /*10e0*/  LEA R25, R22.reuse, R14, 0x7 ;  /* 0x0000000e16197211 */ /* 0x041fe400078e38ff */
[----:B-1----:R-:W-:Y:S01]  /*10f0*/  LEA R117, R22, R101, 0x7 ;  /* 0x0000006516757211 */ /* 0x002fe200078e38ff */
[----:B------:R-:W-:Y:S01]  /*1100*/  STS [R64+0x1500], R122 ;  /* 0x0015007a40007388 */ /* 0x000fe20000000800 */
[----:B------:R-:W-:Y:S02]  /*1110*/  IADD3 R125, PT, PT, R32, 0x3b80, RZ ;  /* 0x00003b80207d7810 */ /* 0x000fe40007ffe0ff */
[----:B------:R-:W-:Y:S01]  /*1120*/  LEA R75, R22, R83, 0x7 ;  /* 0x00000053164b7211 */ /* 0x000fe200078e38ff */
[----:B------:R-:W-:Y:S01]  /*1130*/  STS [R64+0x16c0], R23 ;  /* 0x0016c01740007388 */ /* 0x000fe20000000800 */
[----:B------:R-:W-:-:S03]  /*1140*/  LOP3.LUT R32, R123, 0x2f00, RZ, 0xc0, !PT ;  /* 0x00002f007b207812 */ /* 0x000fc600078ec0ff */
[----:B------:R-:W-:Y:S04]  /*1150*/  STS [R64+0x1a40], R120 ;  /* 0x001a407840007388 */ /* 0x000fe80000000800 */
[----:B------:R-:W-:Y:S04]  /*1160*/  STS [R64+0x1c00], R119 ;  /* 0x001c007740007388 */ /* 0x000fe80000000800 */
[----:B------:R-:W-:Y:S04]  /*1170*/  STS [R64+0x1dc0], R118 ;  /* 0x001dc07640007388 */ /* 0x000fe80000000800 */
[----:B------:R-:W-:Y:S04]  /*1180*/  STS [R64+0x2140], R116 ;  /* 0x0021407440007388 */ /* 0x000fe80000000800 */
[----:B------:R-:W-:Y:S04]  /*1190*/  STS [R64+0x2300], R115 ;  /* 0x0023007340007388 */ /* 0x000fe80000000800 */
[----:B------:R-:W-:Y:S04]  /*11a0*/  STS [R64+0x24c0], R114 ;  /* 0x0024c07240007388 */ /* 0x000fe80000000800 */
[----:B------:R0:W-:Y:S04]  /*11b0*/  STS [R64+0x2840], R74 ;  /* 0x0028404a40007388 */ /* 0x0001e80000000800 */
[----:B------:R1:W-:Y:S04]  /*11c0*/  STS [R64+0x2a00], R73 ;  /* 0x002a004940007388 */ /* 0x0003e80000000800 */
[----:B------:R-:W-:Y:S04]  /*11d0*/  STS [R64+0x2bc0], R72 ;  /* 0x002bc04840007388 */ /* 0x000fe80000000800 */
[----:B------:R-:W-:Y:S01]  /*11e0*/  STS [R64+0x2d80], R70 ;  /* 0x002d804640007388 */ /* 0x000fe20000000800 */
[----:B0-----:R-:W-:-:S03]  /*11f0*/  IMAD.WIDE.U32 R74, R75, 0x4, R16 ;  /* 0x000000044b4a7825 */ /* 0x001fc600078e0010 */
[----:B------:R-:W-:Y:S01]  /*1200*/  STS [R64+0x2f40], R69 ;  /* 0x002f404540007388 */ /* 0x000fe20000000800 */
[----:B-1----:R-:W-:-:S03]  /*1210*/  IMAD R73, R22, 0x80, R92 ;  /* 0x0000008016497824 */ /* 0x002fc600078e025c */
[----:B------:R0:W-:Y:S04]  /*1220*/  STS [R64+0x3100], R68 ;  /* 0x0031004440007388 */ /* 0x0001e80000000800 */
[----:B------:R-:W-:Y:S04]  /*1230*/  STS [R64+0x32c0], R66 ;  /* 0x0032c04240007388 */ /* 0x000fe80000000800 */
[----:B------:R-:W-:Y:S01]  /*1240*/  STS [R64+0x3480], R65 ;  /* 0x0034804140007388 */ /* 0x000fe20000000800 */
[----:B0-----:R-:W-:-:S03]  /*1250*/  IMAD.WIDE.U32 R68, R117, 0x4, R16 ;  /* 0x0000000475447825 */ /* 0x001fc600078e0010 */
[----:B------:R0:W-:Y:S01]  /*1260*/  STS [R64+0x3640], R62 ;  /* 0x0036403e40007388 */ /* 0x0001e20000000800 */
[C---:B------:R-:W-:Y:S01]  /*1270*/  LEA R115, R22.reuse, R5, 0x7 ;  /* 0x0000000516737211 */ /* 0x040fe200078e38ff */
[----:B------:R-:W-:Y:S01]  /*1280*/  IMAD.IADD R23, R33, 0x1, R32 ;  /* 0x0000000121177824 */ /* 0x000fe200078e0220 */
[C---:B------:R-:W-:Y:S01]  /*1290*/  LEA R117, R22.reuse, R15, 0x7 ;  /* 0x0000000f16757211 */ /* 0x040fe200078e38ff */
[----:B------:R1:W5:Y:S01]  /*12a0*/  LDG.E.CONSTANT R32, desc[UR6][R68.64] ;  /* 0x0000000644207981 */ /* 0x000362000c1e9900 */
[--C-:B0-----:R-:W-:Y:S01]  /*12b0*/  IMAD.WIDE.U32 R64, R25, 0x4, R16.reuse ;  /* 0x0000000419407825 */ /* 0x101fe200078e0010 */
[C---:B------:R-:W-:Y:S02]  /*12c0*/  LEA R25, R22.reuse, R6, 0x7 ;  /* 0x0000000616197211 */ /* 0x040fe400078e38ff */
[C---:B------:R-:W-:Y:S01]  /*12d0*/  LEA R119, R22.reuse, R84, 0x7 ;  /* 0x0000005416777211 */ /* 0x040fe200078e38ff */
[--C-:B------:R-:W-:Y:S02]  /*12e0*/  IMAD.WIDE.U32 R72, R73, 0x4, R16.reuse ;  /* 0x0000000449487825 */ /* 0x100fe400078e0010 */
[----:B------:R-:W5:Y:S02]  /*12f0*/  LDG.E.CONSTANT R64, desc[UR6][R64.64] ;  /* 0x0000000640407981 */ /* 0x000f64000c1e9900 */
[--C-:B-1----:R-:W-:Y:S01]  /*1300*/  IMAD.WIDE.U32 R68, R25, 0x4, R16.reuse ;  /* 0x0000000419447825 */ /* 0x102fe200078e0010 */
[----:B------:R-:W-:Y:S01]  /*1310*/  LEA R123, R22, R93, 0x7 ;  /* 0x0000005d167b7211 */ /* 0x000fe200078e38ff */
[----:B------:R-:W-:Y:S01]  /*1320*/  UIADD3 UR4, UPT, UPT, UR4, 0x3800, URZ ;  /* 0x0000380004047890 */ /* 0x000fe2000fffe0ff */
[----:B------:R0:W5:Y:S01]  /*1330*/  LDG.E.CONSTANT R66, desc[UR6][R72.64] ;  /* 0x0000000648427981 */ /* 0x000162000c1e9900 */
[----:B------:R-:W-:-:S03]  /*1340*/  IMAD.WIDE.U32 R114, R115, 0x4, R16 ;  /* 0x0000000473727825 */ /* 0x000fc600078e0010 */
[----:B------:R1:W5:Y:S01]  /*1350*/  LDG.E.CONSTANT R65, desc[UR6][R74.64] ;  /* 0x000000064a417981 */ /* 0x000362000c1e9900 */
[----:B------:R-:W-:Y:S01]  /*1360*/  IMAD R25, R22, 0x80, R102 ;  /* 0x0000008016197824 */ /* 0x000fe200078e0266 */
[----:B------:R-:W-:Y:S02]  /*1370*/  ULEA UR4, UR5, UR4, 0x18 ;  /* 0x0000000405047291 */ /* 0x000fe4000f8ec0ff */
[----:B------:R-:W5:Y:S01]  /*1380*/  LDG.E.CONSTANT R68, desc[UR6][R68.64] ;  /* 0x0000000644447981 */ /* 0x000f62000c1e9900 */
[----:B0-----:R-:W-:-:S03]  /*1390*/  IMAD.WIDE.U32 R72, R119, 0x4, R16 ;  /* 0x0000000477487825 */ /* 0x001fc600078e0010 */
[----:B------:R0:W5:Y:S01]  /*13a0*/  LDG.E.CONSTANT R62, desc[UR6][R114.64] ;  /* 0x00000006723e7981 */ /* 0x000162000c1e9900 */
[----:B-1----:R-:W-:Y:S01]  /*13b0*/  IMAD.WIDE.U32 R74, R117, 0x4, R16 ;  /* 0x00000004754a7825 */ /* 0x002fe200078e0010 */
[C---:B------:R-:W-:Y:S02]  /*13c0*/  LEA R117, R22.reuse, R7, 0x7 ;  /* 0x0000000716757211 */ /* 0x040fe400078e38ff */
[----:B------:R-:W5:Y:S01]  /*13d0*/  LDG.E.CONSTANT R73, desc[UR6][R72.64] ;  /* 0x0000000648497981 */ /* 0x000f62000c1e9900 */
[----:B------:R-:W-:-:S03]  /*13e0*/  LEA R119, R22, R76, 0x7 ;  /* 0x0000004c16777211 */ /* 0x000fc600078e38ff */
[----:B------:R1:W5:Y:S01]  /*13f0*/  LDG.E.CONSTANT R69, desc[UR6][R74.64] ;  /* 0x000000064a457981 */ /* 0x000362000c1e9900 */
[----:B0-----:R-:W-:-:S05]  /*1400*/  IMAD.WIDE.U32 R114, R123, 0x4, R16 ;  /* 0x000000047b727825 */ /* 0x001fca00078e0010 */
[----:B------:R0:W5:Y:S01]  /*1410*/  LDG.E.CONSTANT R72, desc[UR6][R114.64] ;  /* 0x0000000672487981 */ /* 0x000162000c1e9900 */
[----:B-1----:R-:W-:Y:S01]  /*1420*/  IMAD.WIDE.U32 R74, R25, 0x4, R16 ;  /* 0x00000004194a7825 */ /* 0x002fe200078e0010 */
[----:B------:R-:W-:-:S04]  /*1430*/  LEA R25, R2, UR4, 0x2 ;  /* 0x0000000402197c11 */ /* 0x000fc8000f8e10ff */
[----:B------:R1:W5:Y:S01]  /*1440*/  LDG.E.CONSTANT R70, desc[UR6][R74.64] ;  /* 0x000000064a467981 */ /* 0x000362000c1e9900 */
[--C-:B0-----:R-:W-:Y:S01]  /*1450*/  IMAD.WIDE.U32 R114, R117, 0x4, R16.reuse ;  /* 0x0000000475727825 */ /* 0x101fe200078e0010 */
[C---:B------:R-:W-:Y:S02]  /*1460*/  LEA R117, R22.reuse, R85, 0x7 ;  /* 0x0000005516757211 */ /* 0x040fe400078e38ff */
[----:B------:R0:W-:Y:S01]  /*1470*/  STS [R25], R31 ;  /* 0x0000001f19007388 */ /* 0x0001e20000000800 */
[--C-:B-1----:R-:W-:Y:S01]  /*1480*/  IMAD.WIDE.U32 R74, R119, 0x4, R16.reuse ;  /* 0x00000004774a7825 */ /* 0x102fe200078e0010 */
[----:B------:R-:W-:Y:S02]  /*1490*/  LEA R119, R22, R94, 0x7 ;  /* 0x0000005e16777211 */ /* 0x000fe400078e38ff */
[----:B------:R1:W-:Y:S04]  /*14a0*/  STS [R25+0x1a40], R34 ;  /* 0x001a402219007388 */ /* 0x0003e80000000800 */
[----:B0-----:R0:W5:Y:S04]  /*14b0*/  LDG.E.CONSTANT R31, desc[UR6][R74.64] ;  /* 0x000000064a1f7981 */ /* 0x001168000c1e9900 */
[----:B-1----:R1:W5:Y:S01]  /*14c0*/  LDG.E.CONSTANT R34, desc[UR6][R114.64] ;  /* 0x0000000672227981 */ /* 0x002362000c1e9900 */
[----:B0-----:R-:W-:-:S03]  /*14d0*/  IMAD.WIDE.U32 R74, R119, 0x4, R16 ;  /* 0x00000004774a7825 */ /* 0x001fc600078e0010 */
[----:B------:R0:W-:Y:S01]  /*14e0*/  STS [R25+0xc40], R24 ;  /* 0x000c401819007388 */ /* 0x0001e20000000800 */
[--C-:B-1----:R-:W-:Y:S01]  /*14f0*/  IMAD.WIDE.U32 R114, R117, 0x4, R16.reuse ;  /* 0x0000000475727825 */ /* 0x102fe200078e0010 */
[C---:B------:R-:W-:Y:S02]  /*1500*/  LEA R117, R22.reuse, R103, 0x7 ;  /* 0x0000006716757211 */ /* 0x040fe400078e38ff */
[----:B------:R-:W-:Y:S01]  /*1510*/  LEA R119, R22, R77, 0x7 ;  /* 0x0000004d16777211 */ /* 0x000fe200078e38ff */
[----:B0-----:R0:W5:Y:S04]  /*1520*/  LDG.E.CONSTANT R24, desc[UR6][R74.64] ;  /* 0x000000064a187981 */ /* 0x001168000c1e9900 */
[----:B------:R1:W-:Y:S01]  /*1530*/  STS [R25+0xe00], R26 ;  /* 0x000e001a19007388 */ /* 0x0003e20000000800 */
[----:B0-----:R-:W-:-:S04]  /*1540*/  IMAD.WIDE.U32 R74, R117, 0x4, R16 ;  /* 0x00000004754a7825 */ /* 0x001fc800078e0010 */
[C---:B------:R-:W-:Y:S01]  /*1550*/  IMAD R117, R22.reuse, 0x80, R8 ;  /* 0x0000008016757824 */ /* 0x040fe200078e0208 */
[----:B-1----:R0:W5:Y:S03]  /*1560*/  LDG.E.CONSTANT R26, desc[UR6][R114.64] ;  /* 0x00000006721a7981 */ /* 0x002166000c1e9900 */
[--C-:B------:R-:W-:Y:S01]  /*1570*/  IMAD.WIDE.U32 R116, R117, 0x4, R16.reuse ;  /* 0x0000000475747825 */ /* 0x100fe200078e0010 */
[C---:B------:R-:W-:Y:S01]  /*1580*/  LEA R123, R22.reuse, R95, 0x7 ;  /* 0x0000005f167b7211 */ /* 0x040fe200078e38ff */
[----:B------:R1:W-:Y:S04]  /*1590*/  STS [R25+0x2840], R28 ;  /* 0x0028401c19007388 */ /* 0x0003e80000000800 */
[----:B------:R3:W-:Y:S01]  /*15a0*/  STS [R25+0x1c00], R27 ;  /* 0x001c001b19007388 */ /* 0x0007e20000000800 */
[----:B0-----:R-:W-:Y:S01]  /*15b0*/  IMAD.WIDE.U32 R114, R119, 0x4, R16 ;  /* 0x0000000477727825 */ /* 0x001fe200078e0010 */
[----:B------:R-:W-:-:S02]  /*15c0*/  LEA R119, R22, R86, 0x7 ;  /* 0x0000005616777211 */ /* 0x000fc400078e38ff */
[----:B------:R0:W5:Y:S04]  /*15d0*/  LDG.E.CONSTANT R74, desc[UR6][R74.64] ;  /* 0x000000064a4a7981 */ /* 0x000168000c1e9900 */
[----:B-1----:R1:W5:Y:S04]  /*15e0*/  LDG.E.CONSTANT R28, desc[UR6][R116.64] ;  /* 0x00000006741c7981 */ /* 0x002368000c1e9900 */
[----:B---3--:R3:W5:Y:S01]  /*15f0*/  LDG.E.CONSTANT R27, desc[UR6][R114.64] ;  /* 0x00000006721b7981 */ /* 0x008762000c1e9900 */
[----:B0-----:R-:W-:-:S03]  /*1600*/  LEA R75, R22, R104, 0x7 ;  /* 0x00000068164b7211 */ /* 0x001fc600078e38ff */
[----:B------:R0:W-:Y:S01]  /*1610*/  STS [R25+0x2a00], R61 ;  /* 0x002a003d19007388 */ /* 0x0001e20000000800 */
[--C-:B-1----:R-:W-:Y:S01]  /*1620*/  IMAD.WIDE.U32 R116, R119, 0x4, R16.reuse ;  /* 0x0000000477747825 */ /* 0x102fe200078e0010 */
[----:B------:R-:W-:Y:S02]  /*1630*/  LEA R119, R22, R9, 0x7 ;  /* 0x0000000916777211 */ /* 0x000fe400078e38ff */
[----:B------:R1:W-:Y:S01]  /*1640*/  STS [R25+0x4600], R60 ;  /* 0x0046003c19007388 */ /* 0x0003e20000000800 */
[----:B---3--:R-:W-:-:S04]  /*1650*/  IMAD.WIDE.U32 R114, R123, 0x4, R16 ;  /* 0x000000047b727825 */ /* 0x008fc800078e0010 */
[C---:B0-----:R-:W-:Y:S01]  /*1660*/  IMAD R61, R22.reuse, 0x80, R78 ;  /* 0x00000080163d7824 */ /* 0x041fe200078e024e */
[----:B------:R-:W-:Y:S04]  /*1670*/  STS [R25+0x5240], R56 ;  /* 0x0052403819007388 */ /* 0x000fe80000000800 */
[----:B-1----:R0:W3:Y:S04]  /*1680*/  LDG.E.CONSTANT R60, desc[UR6][R116.64] ;  /* 0x00000006743c7981 */ /* 0x0020e8000c1e9900 */
[----:B------:R1:W-:Y:S04]  /*1690*/  STS [R25+0x5400], R57 ;  /* 0x0054003919007388 */ /* 0x0003e80000000800 */
[----:B------:R4:W-:Y:S01]  /*16a0*/  STS [R25+0x4440], R58 ;  /* 0x0044403a19007388 */ /* 0x0009e20000000800 */
[----:B0-----:R-:W-:Y:S01]  /*16b0*/  IMAD.WIDE.U32 R116, R75, 0x4, R16 ;  /* 0x000000044b747825 */ /* 0x001fe200078e0010 */
[----:B------:R-:W-:-:S03]  /*16c0*/  LEA R75, R22, R87, 0x7 ;  /* 0x00000057164b7211 */ /* 0x000fc600078e38ff */
[--C-:B-1----:R-:W-:Y:S01]  /*16d0*/  IMAD.WIDE.U32 R56, R61, 0x4, R16.reuse ;  /* 0x000000043d387825 */ /* 0x102fe200078e0010 */
[----:B----4-:R0:W4:Y:S04]  /*16e0*/  LDG.E.CONSTANT R58, desc[UR6][R114.64] ;  /* 0x00000006723a7981 */ /* 0x010128000c1e9900 */
[----:B------:R1:W4:Y:S01]  /*16f0*/  LDG.E.CONSTANT R61, desc[UR6][R56.64] ;  /* 0x00000006383d7981 */ /* 0x000322000c1e9900 */
[--C-:B0-----:R-:W-:Y:S01]  /*1700*/  IMAD.WIDE.U32 R114, R119, 0x4, R16.reuse ;  /* 0x0000000477727825 */ /* 0x101fe200078e0010 */
[C---:B------:R-:W-:Y:S02]  /*1710*/  LEA R119, R22.reuse, R96, 0x7 ;  /* 0x0000006016777211 */ /* 0x040fe400078e38ff */
[----:B------:R0:W-:Y:S01]  /*1720*/  STS [R25+0x3640], R29 ;  /* 0x0036401d19007388 */ /* 0x0001e20000000800 */
[----:B-1----:R-:W-:Y:S01]  /*1730*/  IMAD.WIDE.U32 R56, R75, 0x4, R16 ;  /* 0x000000044b387825 */ /* 0x002fe200078e0010 */
[----:B------:R-:W-:-:S02]  /*1740*/  LEA R75, R22, R105, 0x7 ;  /* 0x00000069164b7211 */ /* 0x000fc400078e38ff */
[----:B------:R1:W-:Y:S04]  /*1750*/  STS [R25+0x3800], R30 ;  /* 0x0038001e19007388 */ /* 0x0003e80000000800 */
[----:B------:R-:W-:Y:S04]  /*1760*/  STS [R25+0x6200], R42 ;  /* 0x0062002a19007388 */ /* 0x000fe80000000800 */
[----:B0-----:R0:W4:Y:S04]  /*1770*/  LDG.E.CONSTANT R29, desc[UR6][R114.64] ;  /* 0x00000006721d7981 */ /* 0x001128000c1e9900 */
[----:B-1----:R1:W4:Y:S04]  /*1780*/  LDG.E.CONSTANT R30, desc[UR6][R116.64] ;  /* 0x00000006741e7981 */ /* 0x002328000c1e9900 */
[----:B------:R2:W-:Y:S01]  /*1790*/  STS [R25+0x6e40], R43 ;  /* 0x006e402b19007388 */ /* 0x0005e20000000800 */
[----:B0-----:R-:W-:-:S03]  /*17a0*/  IMAD.WIDE.U32 R114, R119, 0x4, R16 ;  /* 0x0000000477727825 */ /* 0x001fc600078e0010 */
[----:B------:R-:W4:Y:S01]  /*17b0*/  LDG.E.CONSTANT R57, desc[UR6][R56.64] ;  /* 0x0000000638397981 */ /* 0x000f22000c1e9900 */
[C---:B-1----:R-:W-:Y:S01]  /*17c0*/  LEA R117, R22.reuse, R10, 0x7 ;  /* 0x0000000a16757211 */ /* 0x042fe200078e38ff */
[----:B--2---:R-:W-:Y:S01]  /*17d0*/  IMAD.WIDE.U32 R42, R75, 0x4, R16 ;  /* 0x000000044b2a7825 */ /* 0x004fe200078e0010 */
[C---:B------:R-:W-:Y:S01]  /*17e0*/  LEA R75, R22.reuse, R79, 0x7 ;  /* 0x0000004f164b7211 */ /* 0x040fe200078e38ff */
[----:B------:R0:W2:Y:S04]  /*17f0*/  LDG.E.CONSTANT R56, desc[UR6][R114.64] ;  /* 0x0000000672387981 */ /* 0x0000a8000c1e9900 */
[----:B------:R-:W-:Y:S04]  /*1800*/  STS [R25+0x6040], R41 ;  /* 0x0060402919007388 */ /* 0x000fe80000000800 */
[----:B------:R1:W-:Y:S01]  /*1810*/  STS [R25+0x7c40], R40 ;  /* 0x007c402819007388 */ /* 0x0003e20000000800 */
[----:B0-----:R-:W-:-:S03]  /*1820*/  IMAD R115, R22, 0x80, R88 ;  /* 0x0000008016737824 */ /* 0x001fc600078e0258 */
[----:B------:R0:W-:Y:S01]  /*1830*/  STS [R25+0x7000], R39 ;  /* 0x0070002719007388 */ /* 0x0001e20000000800 */
[--C-:B------:R-:W-:Y:S01]  /*1840*/  IMAD.WIDE.U32 R114, R115, 0x4, R16.reuse ;  /* 0x0000000473727825 */ /* 0x100fe200078e0010 */
[----:B------:R-:W-:Y:S02]  /*1850*/  LEA R119, R22, R11, 0x7 ;  /* 0x0000000b16777211 */ /* 0x000fe400078e38ff */
[----:B------:R-:W2:Y:S01]  /*1860*/  LDG.E.CONSTANT R42, desc[UR6][R42.64] ;  /* 0x000000062a2a7981 */ /* 0x000ea2000c1e9900 */
[----:B-1----:R-:W-:-:S04]  /*1870*/  IMAD.WIDE.U32 R40, R117, 0x4, R16 ;  /* 0x0000000475287825 */ /* 0x002fc800078e0010 */
[--C-:B------:R-:W-:Y:S01]  /*1880*/  IMAD.WIDE.U32 R116, R75, 0x4, R16.reuse ;  /* 0x000000044b747825 */ /* 0x100fe200078e0010 */
[C---:B------:R-:W-:Y:S01]  /*1890*/  LEA R75, R22.reuse, R97, 0x7 ;  /* 0x00000061164b7211 */ /* 0x040fe200078e38ff */
[----:B0-----:R0:W2:Y:S04]  /*18a0*/  LDG.E.CONSTANT R39, desc[UR6][R114.64] ;  /* 0x0000000672277981 */ /* 0x0010a8000c1e9900 */
[----:B------:R-:W2:Y:S01]  /*18b0*/  LDG.E.CONSTANT R41, desc[UR6][R40.64] ;  /* 0x0000000628297981 */ /* 0x000ea2000c1e9900 */
[--C-:B0-----:R-:W-:Y:S01]  /*18c0*/  IMAD.WIDE.U32 R114, R75, 0x4, R16.reuse ;  /* 0x000000044b727825 */ /* 0x101fe200078e0010 */
[C---:B------:R-:W-:Y:S02]  /*18d0*/  LEA R75, R22.reuse, R106, 0x7 ;  /* 0x0000006a164b7211 */ /* 0x040fe400078e38ff */
[----:B------:R0:W2:Y:S04]  /*18e0*/  LDG.E.CONSTANT R40, desc[UR6][R116.64] ;  /* 0x0000000674287981 */ /* 0x0000a8000c1e9900 */
[----:B------:R1:W2:Y:S01]  /*18f0*/  LDG.E.CONSTANT R43, desc[UR6][R114.64] ;  /* 0x00000006722b7981 */ /* 0x0002a2000c1e9900 */
[----:B0-----:R-:W-:Y:S01]  /*1900*/  IMAD.WIDE.U32 R116, R75, 0x4, R16 ;  /* 0x000000044b747825 */ /* 0x001fe200078e0010 */
[----:B------:R-:W-:-:S03]  /*1910*/  LEA R75, R22, R80, 0x7 ;  /* 0x00000050164b7211 */ /* 0x000fc600078e38ff */
[----:B-1----:R-:W-:Y:S01]  /*1920*/  IMAD.WIDE.U32 R114, R119, 0x4, R16 ;  /* 0x0000000477727825 */ /* 0x002fe200078e0010 */
[----:B-----5:R0:W-:Y:S01]  /*1930*/  STS [R25+0x7e00], R37 ;  /* 0x007e002519007388 */ /* 0x0201e20000000800 */
[C---:B------:R-:W-:Y:S02]  /*1940*/  LEA R119, R22.reuse, R89, 0x7 ;  /* 0x0000005916777211 */ /* 0x040fe400078e38ff */
[----:B------:R-:W-:Y:S01]  /*1950*/  IMAD R123, R22, 0x80, R98 ;  /* 0x00000080167b7824 */ /* 0x000fe200078e0262 */
[----:B------:R1:W-:Y:S04]  /*1960*/  @!P0 STS [R25+0x7fc0], R38 ;  /* 0x007fc02619008388 */ /* 0x0003e80000000800 */
[----:B0-----:R0:W5:Y:S01]  /*1970*/  LDG.E.CONSTANT R37, desc[UR6][R114.64] ;  /* 0x0000000672257981 */ /* 0x001162000c1e9900 */
[----:B------:R-:W-:-:S03]  /*1980*/  LOP3.LUT R124, R124, 0x3500, RZ, 0xc0, !PT ;  /* 0x000035007c7c7812 */ /* 0x000fc600078ec0ff */
[----:B-1----:R1:W5:Y:S01]  /*1990*/  LDG.E.CONSTANT R38, desc[UR6][R116.64] ;  /* 0x0000000674267981 */ /* 0x002362000c1e9900 */
[----:B0-----:R-:W-:-:S04]  /*19a0*/  IMAD.WIDE.U32 R114, R75, 0x4, R16 ;  /* 0x000000044b727825 */ /* 0x001fc800078e0010 */
[--C-:B-1----:R-:W-:Y:S01]  /*19b0*/  IMAD.WIDE.U32 R116, R119, 0x4, R16.reuse ;  /* 0x0000000477747825 */ /* 0x102fe200078e0010 */
[----:B------:R0:W5:Y:S01]  /*19c0*/  LDG.E.CONSTANT R75, desc[UR6][R114.64] ;  /* 0x00000006724b7981 */ /* 0x000162000c1e9900 */
[----:B------:R-:W-:Y:S02]  /*19d0*/  LEA R119, R22, R107, 0x7 ;  /* 0x0000006b16777211 */ /* 0x000fe400078e38ff */
[----:B------:R-:W-:Y:S01]  /*19e0*/  IADD3 R19, PT, PT, R33, R124, RZ ;  /* 0x0000007c21137210 */ /* 0x000fe20007ffe0ff */
[----:B------:R1:W-:Y:S01]  /*19f0*/  STS [R25+0x700], R35 ;  /* 0x0007002319007388 */ /* 0x0003e20000000800 */
[----:B0-----:R-:W-:-:S03]  /*1a00*/  IMAD.WIDE.U32 R114, R123, 0x4, R16 ;  /* 0x000000047b727825 */ /* 0x001fc600078e0010 */
[----:B------:R0:W-:Y:S04]  /*1a10*/  STS [R25+0x2300], R121 ;  /* 0x0023007919007388 */ /* 0x0001e80000000800 */
[----:B-1----:R1:W5:Y:S01]  /*1a20*/  LDG.E.CONSTANT R35, desc[UR6][R114.64] ;  /* 0x0000000672237981 */ /* 0x002362000c1e9900 */
[C---:B------:R-:W-:Y:S02]  /*1a30*/  LEA R19, R22.reuse, R19, 0x7 ;  /* 0x0000001316137211 */ /* 0x040fe400078e38ff */
[C---:B0-----:R-:W-:Y:S01]  /*1a40*/  LEA R121, R22.reuse, R12, 0x7 ;  /* 0x0000000c16797211 */ /* 0x041fe200078e38ff */
[--C-:B-1----:R-:W-:Y:S01]  /*1a50*/  IMAD.WIDE.U32 R114, R119, 0x4, R16.reuse ;  /* 0x0000000477727825 */ /* 0x102fe200078e0010 */
[C---:B------:R-:W-:Y:S01]  /*1a60*/  LEA R119, R22.reuse, R81, 0x7 ;  /* 0x0000005116777211 */ /* 0x040fe200078e38ff */
[----:B------:R-:W-:Y:S01]  /*1a70*/  STS [R25+0x3100], R20 ;  /* 0x0031001419007388 */ /* 0x000fe20000000800 */
[----:B------:R-:W-:Y:S01]  /*1a80*/  LEA R23, R22, R23, 0x7 ;  /* 0x0000001716177211 */ /* 0x000fe200078e38ff */
[----:B------:R-:W-:-:S02]  /*1a90*/  IMAD.WIDE.U32 R120, R121, 0x4, R16 ;  /* 0x0000000479787825 */ /* 0x000fc400078e0010 */
[----:B------:R0:W-:Y:S04]  /*1aa0*/  STS [R25+0x3f00], R21 ;  /* 0x003f001519007388 */ /* 0x0001e80000000800 */
[----:B------:R1:W-:Y:S04]  /*1ab0*/  STS [R25+0x1500], R36 ;  /* 0x0015002419007388 */ /* 0x0003e80000000800 */
[----:B------:R1:W-:Y:S01]  /*1ac0*/  STS [R25+0x4d00], R18 ;  /* 0x004d001219007388 */ /* 0x0003e20000000800 */
[----:B0-----:R-:W-:-:S03]  /*1ad0*/  IMAD.WIDE.U32 R20, R119, 0x4, R16 ;  /* 0x0000000477147825 */ /* 0x001fc600078e0010 */
[----:B------:R-:W5:Y:S04]  /*1ae0*/  LDG.E.CONSTANT R120, desc[UR6][R120.64] ;  /* 0x0000000678787981 */ /* 0x000f68000c1e9900 */
[----:B-1----:R0:W5:Y:S01]  /*1af0*/  LDG.E.CONSTANT R36, desc[UR6][R116.64] ;  /* 0x0000000674247981 */ /* 0x002162000c1e9900 */
[----:B------:R-:W-:-:S03]  /*1b00*/  IMAD.WIDE.U32 R18, R19, 0x4, R16 ;  /* 0x0000000413127825 */ /* 0x000fc600078e0010 */
[----:B------:R1:W5:Y:S01]  /*1b10*/  LDG.E.CONSTANT R119, desc[UR6][R20.64] ;  /* 0x0000000614777981 */ /* 0x000362000c1e9900 */
[----:B------:R-:W-:-:S03]  /*1b20*/  LEA R123, R22, R13, 0x7 ;  /* 0x0000000d167b7211 */ /* 0x000fc600078e38ff */
[----:B------:R1:W5:Y:S01]  /*1b30*/  LDG.E.CONSTANT R114, desc[UR6][R114.64] ;  /* 0x0000000672727981 */ /* 0x000362000c1e9900 */
[----:B0-----:R-:W-:-:S03]  /*1b40*/  LEA R117, R22, R99, 0x7 ;  /* 0x0000006316757211 */ /* 0x001fc600078e38ff */
[----:B------:R0:W5:Y:S01]  /*1b50*/  LDG.E.CONSTANT R121, desc[UR6][R18.64] ;  /* 0x0000000612797981 */ /* 0x000162000c1e9900 */
[----:B-1----:R-:W-:-:S04]  /*1b60*/  IMAD.WIDE.U32 R20, R23, 0x4, R16 ;  /* 0x0000000417147825 */ /* 0x002fc800078e0010 */
[----:B------:R-:W-:Y:S01]  /*1b70*/  IMAD R115, R22, 0x80, R90 ;  /* 0x0000008016737824 */ /* 0x000fe200078e025a */
[----:B------:R1:W5:Y:S01]  /*1b80*/  LDG.E.CONSTANT R23, desc[UR6][R20.64] ;  /* 0x0000000614177981 */ /* 0x000362000c1e9900 */
[----:B0-----:R-:W-:-:S05]  /*1b90*/  IMAD.WIDE.U32 R18, R117, 0x4, R16 ;  /* 0x0000000475127825 */ /* 0x001fca00078e0010 */
[----:B------:R0:W5:Y:S01]  /*1ba0*/  LDG.E.CONSTANT R117, desc[UR6][R18.64] ;  /* 0x0000000612757981 */ /* 0x000162000c1e9900 */
[--C-:B-1----:R-:W-:Y:S01]  /*1bb0*/  IMAD.WIDE.U32 R20, R115, 0x4, R16.reuse ;  /* 0x0000000473147825 */ /* 0x102fe200078e0010 */
[C---:B------:R-:W-:Y:S02]  /*1bc0*/  LEA R115, R22.reuse, R108, 0x7 ;  /* 0x0000006c16737211 */ /* 0x040fe400078e38ff */
[----:B------:R-:W-:Y:S02]  /*1bd0*/  LOP3.LUT R122, R125, 0x3f00, RZ, 0xc0, !PT ;  /* 0x00003f007d7a7812 */ /* 0x000fe400078ec0ff */
[----:B------:R1:W5:Y:S01]  /*1be0*/  LDG.E.CONSTANT R118, desc[UR6][R20.64] ;  /* 0x0000000614767981 */ /* 0x000362000c1e9900 */
[----:B0-----:R-:W-:Y:S01]  /*1bf0*/  IMAD.WIDE.U32 R18, R123, 0x4, R16 ;  /* 0x000000047b127825 */ /* 0x001fe200078e0010 */
[----:B------:R-:W-:-:S03]  /*1c00*/  LEA R123, R22, R82, 0x7 ;  /* 0x00000052167b7211 */ /* 0x000fc600078e38ff */
[--C-:B-1----:R-:W-:Y:S02]  /*1c10*/  IMAD.WIDE.U32 R20, R115, 0x4, R16.reuse ;  /* 0x0000000473147825 */ /* 0x102fe400078e0010 */
[----:B------:R0:W5:Y:S01]  /*1c20*/  LDG.E.CONSTANT R115, desc[UR6][R18.64] ;  /* 0x0000000612737981 */ /* 0x000162000c1e9900 */
[----:B------:R-:W-:Y:S02]  /*1c30*/  IADD3 R33, PT, PT, R33, R122, RZ ;  /* 0x0000007a21217210 */ /* 0x000fe40007ffe0ff */
[----:B------:R-:W-:Y:S01]  /*1c40*/  LEA R125, R22, R91, 0x7 ;  /* 0x0000005b167d7211 */ /* 0x000fe200078e38ff */
[----:B------:R1:W5:Y:S01]  /*1c50*/  LDG.E.CONSTANT R116, desc[UR6][R20.64] ;  /* 0x0000000614747981 */ /* 0x000362000c1e9900 */
[----:B0-----:R-:W-:-:S04]  /*1c60*/  IMAD.WIDE.U32 R18, R123, 0x4, R16 ;  /* 0x000000047b127825 */ /* 0x001fc800078e0010 */
[C---:B------:R-:W-:Y:S01]  /*1c70*/  IMAD R123, R22.reuse, 0x80, R100 ;  /* 0x00000080167b7824 */ /* 0x040fe200078e0264 */
[----:B------:R0:W5:Y:S01]  /*1c80*/  LDG.E.CONSTANT R122, desc[UR6][R18.64] ;  /* 0x00000006127a7981 */ /* 0x000162000c1e9900 */
[----:B------:R-:W-:Y:S01]  /*1c90*/  LEA R33, R22, R33, 0x7 ;  /* 0x0000002116217211 */ /* 0x000fe200078e38ff */
[----:B-1----:R-:W-:-:S05]  /*1ca0*/  IMAD.WIDE.U32 R20, R125, 0x4, R16 ;  /* 0x000000047d147825 */ /* 0x002fca00078e0010 */
[----:B------:R-:W5:Y:S01]  /*1cb0*/  LDG.E.CONSTANT R124, desc[UR6][R20.64] ;  /* 0x00000006147c7981 */ /* 0x000f62000c1e9900 */
[----:B0-----:R-:W-:Y:S01]  /*1cc0*/  IMAD.WIDE.U32 R18, R123, 0x4, R16 ;  /* 0x000000047b127825 */ /* 0x001fe200078e0010 */
[----:B------:R-:W-:-:S04]  /*1cd0*/  LEA R123, R22, R109, 0x7 ;  /* 0x0000006d167b7211 */ /* 0x000fc800078e38ff */
[----:B------:R0:W5:Y:S02]  /*1ce0*/  LDG.E.CONSTANT R22, desc[UR6][R18.64] ;  /* 0x0000000612167981 */ /* 0x000164000c1e9900 */
[----:B0-----:R-:W-:-:S04]  /*1cf0*/  IMAD.WIDE.U32 R18, R33, 0x4, R16 ;  /* 0x0000000421127825 */ /* 0x001fc800078e0010 */
[----:B------:R-:W-:Y:S01]  /*1d00*/  IMAD.WIDE.U32 R16, R123, 0x4, R16 ;  /* 0x000000047b107825 */ /* 0x000fe200078e0010 */
[----:B------:R-:W5:Y:S05]  /*1d10*/  LDG.E.CONSTANT R33, desc[UR6][R18.64] ;  /* 0x0000000612217981 */ /* 0x000f6a000c1e9900 */
[----:B------:R-:W5:Y:S04]  /*1d20*/  LDG.E.CONSTANT R16, desc[UR6][R16.64] ;  /* 0x0000000610107981 */ /* 0x000f68000c1e9900 */
[----:B------:R-:W-:Y:S04]  /*1d30*/  STS [R25+0x1c0], R62 ;  /* 0x0001c03e19007388 */ /* 0x000fe80000000800 */
        /* <DEDUP_REMOVED lines=16> */
[----:B---3--:R-:W-:Y:S04]  /*1e40*/  STS [R25+0x2f40], R60 ;  /* 0x002f403c19007388 */ /* 0x008fe80000000800 */
[----:B----4-:R-:W-:Y:S04]  /*1e50*/  STS [R25+0x32c0], R58 ;  /* 0x0032c03a19007388 */ /* 0x010fe80000000800 */
[----:B------:R-:W-:Y:S04]  /*1e60*/  STS [R25+0x3480], R30 ;  /* 0x0034801e19007388 */ /* 0x000fe80000000800 */
[----:B------:R-:W-:Y:S04]  /*1e70*/  STS [R25+0x39c0], R29 ;  /* 0x0039c01d19007388 */ /* 0x000fe80000000800 */
[----:B------:R-:W-:Y:S04]  /*1e80*/  STS [R25+0x3b80], R61 ;  /* 0x003b803d19007388 */ /* 0x000fe80000000800 */
[----:B------:R-:W-:Y:S04]  /*1e90*/  STS [R25+0x3d40], R57 ;  /* 0x003d403919007388 */ /* 0x000fe80000000800 */
[----:B--2---:R-:W-:Y:S04]  /*1ea0*/  STS [R25+0x40c0], R56 ;  /* 0x0040c03819007388 */ /* 0x004fe80000000800 */
[----:B------:R-:W-:Y:S04]  /*1eb0*/  STS [R25+0x4280], R42 ;  /* 0x0042802a19007388 */ /* 0x000fe80000000800 */
[----:B------:R-:W-:Y:S04]  /*1ec0*/  STS [R25+0x4b40], R39 ;  /* 0x004b402719007388 */ /* 0x000fe80000000800 */
[----:B------:R-:W-:Y:S04]  /*1ed0*/  STS [R25+0x47c0], R41 ;  /* 0x0047c02919007388 */ /* 0x000fe80000000800 */
[----:B------:R-:W-:Y:S04]  /*1ee0*/  STS [R25+0x4980], R40 ;  /* 0x0049802819007388 */ /* 0x000fe80000000800 */
[----:B------:R-:W-:Y:S04]  /*1ef0*/  STS [R25+0x4ec0], R43 ;  /* 0x004ec02b19007388 */ /* 0x000fe80000000800 */
[----:B-----5:R-:W-:Y:S04]  /*1f00*/  STS [R25+0x55c0], R37 ;  /* 0x0055c02519007388 */ /* 0x020fe80000000800 */
[----:B------:R-:W-:Y:S04]  /*1f10*/  STS [R25+0x5080], R38 ;  /* 0x0050802619007388 */ /* 0x000fe80000000800 */
[----:B------:R-:W-:Y:S04]  /*1f20*/  STS [R25+0x5780], R75 ;  /* 0x0057804b19007388 */ /* 0x000fe80000000800 */
[----:B------:R-:W-:Y:S01]  /*1f30*/  STS [R25+0x5cc0], R35 ;  /* 0x005cc02319007388 */ /* 0x000fe20000000800 */
[----:B------:R-:W-:-:S03]  /*1f40*/  UPLOP3.LUT UP1, UPT, UPT, UPT, UP0, 0x80, 0x8 ;  /* 0x000000000008789c */ /* 0x000fc60003f2f000 */
[----:B------:R-:W-:Y:S04]  /*1f50*/  STS [R25+0x63c0], R120 ;  /* 0x0063c07819007388 */ /* 0x000fe80000000800 */
[----:B------:R-:W-:Y:S04]  /*1f60*/  STS [R25+0x5940], R36 ;  /* 0x0059402419007388 */ /* 0x000fe80000000800 */
[----:B------:R-:W-:Y:S04]  /*1f70*/  STS [R25+0x6580], R119 ;  /* 0x0065807719007388 */ /* 0x000fe80000000800 */
[----:B------:R0:W-:Y:S04]  /*1f80*/  STS [R25+0x5e80], R114 ;  /* 0x005e807219007388 */ /* 0x0001e80000000800 */
        /* <DEDUP_REMOVED lines=10> */
[----:B------:R1:W-:Y:S01]  /*2030*/  STS [R25+0x7a80], R16 ;  /* 0x007a801019007388 */ /* 0x0003e20000000800 */
[----:B0-----:R-:W-:Y:S01]  /*2040*/  LEA R114, R111, UR4, 0xc ;  /* 0x000000046f727c11 */ /* 0x001fe2000f8e60ff */
[----:B------:R-:W-:-:S03]  /*2050*/  UMOV UR4, 0x70 ;  /* 0x0000007000047882 */ /* 0x000fc60000000000 */
[----:B------:R-:W-:Y:S01]  /*2060*/  IADD3 R114, PT, PT, R114, 0x800, RZ ;  /* 0x0000080072727810 */ /* 0x000fe20007ffe0ff */
[----:B------:R-:W-:Y:S06]  /*2070*/  BAR.SYNC.DEFER_BLOCKING 0x0 ;  /* 0x0000000000007b1d */ /* 0x000fec0000010000 */
.L_x_0:
[----:B------:R-:W-:Y:S04]  /*2080*/  LDS R65, [R113+UR4+-0x70] ;  /* 0xffff900471417984 */ /* 0x000fe80008000800 */
[----:B------:R-:W0:Y:S04]  /*2090*/  LDS.128 R72, [R114+-0x800] ;  /* 0xfff8000072487984 */ /* 0x000e280000000c00 */
[----:B------:R-:W2:Y:S04]  /*20a0*/  LDS R60, [R113+UR4+-0x38] ;  /* 0xffffc804713c7984 */ /* 0x000ea80008000800 */
[----:B-1----:R-:W1:Y:S04]  /*20b0*/  LDS.128 R24, [R114+-0x600] ;  /* 0xfffa000072187984 */ /* 0x002e680000000c00 */
[----:B------:R-:W3:Y:S04]  /*20c0*/  LDS R58, [R113+UR4] ;  /* 0x00000004713a7984 */ /* 0x000ee80008000800 */
[----:B------:R-:W4:Y:S04]  /*20d0*/  LDS R56, [R113+UR4+0x38] ;  /* 0x0000380471387984 */ /* 0x000f280008000800 */
[----:B------:R-:W5:Y:S04]  /*20e0*/  LDS.128 R20, [R114+-0x400] ;  /* 0xfffc000072147984 */ /* 0x000f680000000c00 */
[----:B------:R-:W5:Y:S04]  /*20f0*/  LDS.128 R40, [R114+-0x200] ;  /* 0xfffe000072287984 */ /* 0x000f680000000c00 */
[----:B------:R-:W5:Y:S04]  /*2100*/  LDS.128 R16, [R114] ;  /* 0x0000000072107984 */ /* 0x000f680000000c00 */
[----:B------:R-:W5:Y:S04]  /*2110*/  LDS.128 R36, [R114+0x200] ;  /* 0x0002000072247984 */ /* 0x000f680000000c00 */
[----:B------:R-:W5:Y:S04]  /*2120*/  LDS.128 R32, [R114+0x400] ;  /* 0x0004000072207984 */ /* 0x000f680000000c00 */
[----:B------:R-:W5:Y:S01]  /*2130*/  LDS.128 R28, [R114+0x600] ;  /* 0x00060000721c7984 */ /* 0x000f620000000c00 */
[----:B0-----:R-:W-:-:S03]  /*2140*/  FFMA R53, R65, R72, R53 ;  /* 0x0000004841357223 */ /* 0x001fc60000000035 */
[----:B------:R-:W0:Y:S01]  /*2150*/  LDS R57, [R113+UR4+0x70] ;  /* 0x0000700471397984 */ /* 0x000e220008000800 */
[----:B--2---:R-:W-:Y:S01]  /*2160*/  FFMA R71, R72, R60, R71 ;  /* 0x0000003c48477223 */ /* 0x004fe20000000047 */
[CC--:B-1----:R-:W-:Y:S01]  /*2170*/  FFMA R62, R65.reuse, R24.reuse, R52 ;  /* 0x00000018413e7223 */ /* 0x0c2fe20000000034 */
[----:B------:R-:W-:Y:S01]  /*2180*/  FFMA R47, R60, R24, R47 ;  /* 0x000000183c2f7223 */ /* 0x000fe2000000002f */
[C---:B---3--:R-:W-:Y:S02]  /*2190*/  FFMA R24, R58.reuse, R73, R53 ;  /* 0x000000493a187223 */ /* 0x048fe40000000035 */
[-C--:B------:R-:W-:Y:S01]  /*21a0*/  FFMA R61, R58, R25.reuse, R62 ;  /* 0x000000193a3d7223 */ /* 0x080fe2000000003e */
[C---:B----4-:R-:W-:Y:S01]  /*21b0*/  FFMA R53, R56.reuse, R25, R47 ;  /* 0x0000001938357223 */ /* 0x050fe2000000002f */
[----:B------:R-:W-:Y:S01]  /*21c0*/  FFMA R52, R56, R73, R71 ;  /* 0x0000004938347223 */ /* 0x000fe20000000047 */
[----:B------:R-:W1:Y:S01]  /*21d0*/  LDS R25, [R113+UR4+0xa8] ;  /* 0x0000a80471197984 */ /* 0x000e620008000800 */
[-C--:B-----5:R-:W-:Y:S01]  /*21e0*/  FFMA R47, R65, R20.reuse, R50 ;  /* 0x00000014412f7223 */ /* 0x0a0fe20000000032 */
[----:B------:R-:W-:-:S02]  /*21f0*/  FFMA R67, R60, R20, R67 ;  /* 0x000000143c437223 */ /* 0x000fc40000000043 */
[----:B------:R-:W-:Y:S01]  /*2200*/  LDS.128 R68, [R114+-0x7f0] ;  /* 0xfff8100072447984 */ /* 0x000fe20000000c00 */
[CC--:B------:R-:W-:Y:S01]  /*2210*/  FFMA R20, R65.reuse, R40.reuse, R49 ;  /* 0x0000002841147223 */ /* 0x0c0fe20000000031 */
[----:B------:R-:W-:Y:S01]  /*2220*/  FFMA R40, R60, R40, R55 ;  /* 0x000000283c287223 */ /* 0x000fe20000000037 */
[-C--:B------:R-:W-:Y:S01]  /*2230*/  FFMA R55, R58, R21.reuse, R47 ;  /* 0x000000153a377223 */ /* 0x080fe2000000002f */
[----:B------:R-:W-:Y:S01]  /*2240*/  FFMA R49, R56, R21, R67 ;  /* 0x0000001538317223 */ /* 0x000fe20000000043 */
[CC--:B------:R-:W-:Y:S01]  /*2250*/  FFMA R21, R65.reuse, R16.reuse, R48 ;  /* 0x0000001041157223 */ /* 0x0c0fe20000000030 */
[----:B------:R-:W-:Y:S01]  /*2260*/  FFMA R51, R60, R16, R51 ;  /* 0x000000103c337223 */ /* 0x000fe20000000033 */
[----:B------:R-:W-:Y:S01]  /*2270*/  FFMA R67, R58, R41, R20 ;  /* 0x000000293a437223 */ /* 0x000fe20000000014 */
[----:B------:R-:W2:Y:S01]  /*2280*/  LDS R16, [R113+UR4+0xe0] ;  /* 0x0000e00471107984 */ /* 0x000ea20008000800 */
[CC--:B------:R-:W-:Y:S01]  /*2290*/  FFMA R46, R65.reuse, R36.reuse, R46 ;  /* 0x00000024412e7223 */ /* 0x0c0fe2000000002e */
[----:B------:R-:W-:Y:S01]  /*22a0*/  FFMA R36, R60, R36, R63 ;  /* 0x000000243c247223 */ /* 0x000fe2000000003f */
[-C--:B------:R-:W-:Y:S01]  /*22b0*/  FFMA R63, R58, R17.reuse, R21 ;  /* 0x000000113a3f7223 */ /* 0x080fe20000000015 */
[----:B------:R-:W3:Y:S01]  /*22c0*/  LDS R20, [R113+UR4+0x118] ;  /* 0x0001180471147984 */ /* 0x000ee20008000800 */
[CC--:B------:R-:W-:Y:S01]  /*22d0*/  FFMA R45, R65.reuse, R32.reuse, R45 ;  /* 0x00000020412d7223 */ /* 0x0c0fe2000000002d */
[----:B------:R-:W-:Y:S01]  /*22e0*/  FFMA R59, R60, R32, R59 ;  /* 0x000000203c3b7223 */ /* 0x000fe2000000003b */
[----:B------:R-:W-:Y:S01]  /*22f0*/  FFMA R51, R56, R17, R51 ;  /* 0x0000001138337223 */ /* 0x000fe20000000033 */
[----:B------:R-:W-:Y:S01]  /*2300*/  FFMA R73, R58, R37, R46 ;  /* 0x000000253a497223 */ /* 0x000fe2000000002e */
[-C--:B------:R-:W-:Y:S01]  /*2310*/  FFMA R44, R65, R28.reuse, R44 ;  /* 0x0000001c412c7223 */ /* 0x080fe2000000002c */
[----:B------:R-:W-:Y:S01]  /*2320*/  FFMA R28, R60, R28, R54 ;  /* 0x0000001c3c1c7223 */ /* 0x000fe20000000036 */
[C---:B------:R-:W-:Y:S01]  /*2330*/  FFMA R65, R58.reuse, R33, R45 ;  /* 0x000000213a417223 */ /* 0x040fe2000000002d */
[----:B------:R-:W4:Y:S01]  /*2340*/  LDS R17, [R113+UR4+0x150] ;  /* 0x0001500471117984 */ /* 0x000f220008000800 */
[----:B------:R-:W-:Y:S01]  /*2350*/  FFMA R115, R58, R29, R44 ;  /* 0x0000001d3a737223 */ /* 0x000fe2000000002c */
[C---:B------:R-:W-:Y:S01]  /*2360*/  FFMA R59, R56.reuse, R33, R59 ;  /* 0x00000021383b7223 */ /* 0x040fe2000000003b */
[C---:B------:R-:W-:Y:S01]  /*2370*/  FFMA R37, R56.reuse, R37, R36 ;  /* 0x0000002538257223 */ /* 0x040fe20000000024 */
[----:B------:R-:W5:Y:S01]  /*2380*/  LDS R21, [R113+UR4+0x188] ;  /* 0x0001880471157984 */ /* 0x000f620008000800 */
[C---:B0-----:R-:W-:Y:S01]  /*2390*/  FFMA R33, R57.reuse, R74, R24 ;  /* 0x0000004a39217223 */ /* 0x041fe20000000018 */
[C---:B------:R-:W-:Y:S01]  /*23a0*/  FFMA R117, R56.reuse, R29, R28 ;  /* 0x0000001d38757223 */ /* 0x040fe2000000001c */
[C---:B------:R-:W-:Y:S01]  /*23b0*/  FFMA R116, R57.reuse, R26, R61 ;  /* 0x0000001a39747223 */ /* 0x040fe2000000003d */
[----:B------:R-:W0:Y:S01]  /*23c0*/  LDS.128 R44, [R114+-0x5f0] ;  /* 0xfffa1000722c7984 */ /* 0x000e220000000c00 */
[C---:B------:R-:W-:Y:S01]  /*23d0*/  FFMA R32, R57.reuse, R42, R67 ;  /* 0x0000002a39207223 */ /* 0x040fe20000000043 */
[C---:B------:R-:W-:Y:S01]  /*23e0*/  FFMA R36, R57.reuse, R34, R65 ;  /* 0x0000002239247223 */ /* 0x040fe20000000041 */
[C---:B------:R-:W-:Y:S01]  /*23f0*/  FFMA R58, R57.reuse, R22, R55 ;  /* 0x00000016393a7223 */ /* 0x040fe20000000037 */
[----:B------:R-:W0:Y:S01]  /*2400*/  LDS R24, [R113+UR4+0x1c0] ;  /* 0x0001c00471187984 */ /* 0x000e220008000800 */
[----:B------:R-:W-:Y:S01]  /*2410*/  FFMA R41, R56, R41, R40 ;  /* 0x0000002938297223 */ /* 0x000fe20000000028 */
[----:B------:R-:W-:Y:S01]  /*2420*/  FFMA R56, R57, R18, R63 ;  /* 0x0000001239387223 */ /* 0x000fe2000000003f */
[C---:B-1----:R-:W-:Y:S01]  /*2430*/  FFMA R29, R25.reuse, R74, R52 ;  /* 0x0000004a191d7223 */ /* 0x042fe20000000034 */
[----:B------:R-:W1:Y:S01]  /*2440*/  LDS R28, [R113+UR4+0x1f8] ;  /* 0x0001f804711c7984 */ /* 0x000e620008000800 */
[C---:B------:R-:W-:Y:S01]  /*2450*/  FFMA R26, R25.reuse, R26, R53 ;  /* 0x0000001a191a7223 */ /* 0x040fe20000000035 */
[C---:B------:R-:W-:Y:S01]  /*2460*/  FFMA R22, R25.reuse, R22, R49 ;  /* 0x0000001619167223 */ /* 0x040fe20000000031 */
[----:B------:R-:W-:Y:S01]  /*2470*/  FFMA R18, R25, R18, R51 ;  /* 0x0000001219127223 */ /* 0x000fe20000000033 */
[----:B------:R-:W1:Y:S01]  /*2480*/  LDS.128 R64, [R114+-0x3f0] ;  /* 0xfffc100072407984 */ /* 0x000e620000000c00 */
[C---:B------:R-:W-:Y:S01]  /*2490*/  FFMA R72, R57.reuse, R30, R115 ;  /* 0x0000001e39487223 */ /* 0x040fe20000000073 */
[----:B------:R-:W-:Y:S01]  /*24a0*/  FFMA R40, R57, R38, R73 ;  /* 0x0000002639287223 */ /* 0x000fe20000000049 */
[C---:B------:R-:W-:Y:S01]  /*24b0*/  FFMA R42, R25.reuse, R42, R41 ;  /* 0x0000002a192a7223 */ /* 0x040fe20000000029 */
[----:B------:R-:W1:Y:S01]  /*24c0*/  LDS.128 R52, [R114+-0x1f0] ;  /* 0xfffe100072347984 */ /* 0x000e620000000c00 */
[C---:B------:R-:W-:Y:S01]  /*24d0*/  FFMA R38, R25.reuse, R38, R37 ;  /* 0x0000002619267223 */ /* 0x040fe20000000025 */
[C---:B------:R-:W-:Y:S01]  /*24e0*/  FFMA R34, R25.reuse, R34, R59 ;  /* 0x0000002219227223 */ /* 0x040fe2000000003b */
[----:B------:R-:W-:Y:S01]  /*24f0*/  FFMA R30, R25, R30, R117 ;  /* 0x0000001e191e7223 */ /* 0x000fe20000000075 */
[----:B------:R-:W1:Y:S01]  /*2500*/  LDS.128 R48, [R114+0x10] ;  /* 0x0000100072307984 */ /* 0x000e620000000c00 */
[C---:B--2---:R-:W-:Y:S01]  /*2510*/  FFMA R118, R16.reuse, R75, R33 ;  /* 0x0000004b10767223 */ /* 0x044fe20000000021 */
[C---:B------:R-:W-:Y:S01]  /*2520*/  FFMA R25, R16.reuse, R27, R116 ;  /* 0x0000001b10197223 */ /* 0x040fe20000000074 */
[----:B------:R-:W-:Y:S01]  /*2530*/  FFMA R33, R16, R43, R32 ;  /* 0x0000002b10217223 */ /* 0x000fe20000000020 */
[----:B------:R-:W2:Y:S01]  /*2540*/  LDS.128 R60, [R114+0x210] ;  /* 0x00021000723c7984 */ /* 0x000ea20000000c00 */
[----:B---3--:R-:W-:Y:S01]  /*2550*/  FFMA R29, R20, R75, R29 ;  /* 0x0000004b141d7223 */ /* 0x008fe2000000001d */
[C---:B------:R-:W-:Y:S01]  /*2560*/  FFMA R41, R16.reuse, R31, R72 ;  /* 0x0000001f10297223 */ /* 0x040fe20000000048 */
[C---:B------:R-:W-:Y:S01]  /*2570*/  FFMA R116, R16.reuse, R23, R58 ;  /* 0x0000001710747223 */ /* 0x040fe2000000003a */
[----:B------:R-:W-:Y:S01]  /*2580*/  FFMA R32, R16, R19, R56 ;  /* 0x0000001310207223 */ /* 0x000fe20000000038 */
[----:B------:R-:W3:Y:S01]  /*2590*/  LDS.128 R72, [R114+0x610] ;  /* 0x0006100072487984 */ /* 0x000ee20000000c00 */
[----:B------:R-:W-:Y:S01]  /*25a0*/  FFMA R26, R20, R27, R26 ;  /* 0x0000001b141a7223 */ /* 0x000fe2000000001a */
[C---:B------:R-:W-:Y:S01]  /*25b0*/  FFMA R37, R16.reuse, R39, R40 ;  /* 0x0000002710257223 */ /* 0x040fe20000000028 */
[----:B------:R-:W-:Y:S01]  /*25c0*/  FFMA R36, R16, R35, R36 ;  /* 0x0000002310247223 */ /* 0x000fe20000000024 */
[----:B------:R0:W3:Y:S01]  /*25d0*/  LDS.128 R56, [R114+0x410] ;  /* 0x0004100072387984 */ /* 0x0000e20000000c00 */
[C---:B----4-:R-:W-:Y:S01]  /*25e0*/  FFMA R27, R17.reuse, R68, R118 ;  /* 0x00000044111b7223 */ /* 0x050fe20000000076 */
[----:B------:R-:W-:Y:S01]  /*25f0*/  FFMA R22, R20, R23, R22 ;  /* 0x0000001714167223 */ /* 0x000fe20000000016 */
[----:B-----5:R-:W-:Y:S01]  /*2600*/  FFMA R29, R68, R21, R29 ;  /* 0x00000015441d7223 */ /* 0x020fe2000000001d */
[C---:B------:R-:W-:Y:S01]  /*2610*/  FFMA R42, R20.reuse, R43, R42 ;  /* 0x0000002b142a7223 */ /* 0x040fe2000000002a */
[C---:B------:R-:W-:Y:S01]  /*2620*/  FFMA R18, R20.reuse, R19, R18 ;  /* 0x0000001314127223 */ /* 0x040fe20000000012 */
[C---:B------:R-:W-:Y:S01]  /*2630*/  FFMA R38, R20.reuse, R39, R38 ;  /* 0x0000002714267223 */ /* 0x040fe20000000026 */
[-C--:B0-----:R-:W-:Y:S01]  /*2640*/  FFMA R16, R17, R44.reuse, R25 ;  /* 0x0000002c11107223 */ /* 0x081fe20000000019 */
[----:B------:R-:W-:Y:S01]  /*2650*/  FFMA R44, R21, R44, R26 ;  /* 0x0000002c152c7223 */ /* 0x000fe2000000001a */
[C---:B------:R-:W-:Y:S01]  /*2660*/  FFMA R34, R20.reuse, R35, R34 ;  /* 0x0000002314227223 */ /* 0x040fe20000000022 */
[----:B------:R-:W-:Y:S01]  /*2670*/  FFMA R30, R20, R31, R30 ;  /* 0x0000001f141e7223 */ /* 0x000fe2000000001e */
[C---:B------:R-:W-:Y:S01]  /*2680*/  FFMA R26, R24.reuse, R69, R27 ;  /* 0x00000045181a7223 */ /* 0x040fe2000000001b */
[----:B------:R-:W-:Y:S01]  /*2690*/  FFMA R25, R24, R45, R16 ;  /* 0x0000002d18197223 */ /* 0x000fe20000000010 */
[----:B------:R-:W0:Y:S01]  /*26a0*/  LDS R23, [R113+UR4+0x230] ;  /* 0x0002300471177984 */ /* 0x000e220008000800 */
[----:B------:R-:W-:Y:S01]  /*26b0*/  IADD3 R114, PT, PT, R114, 0x20, RZ ;  /* 0x0000002072727810 */ /* 0x000fe20007ffe0ff */
[C---:B-1----:R-:W-:Y:S01]  /*26c0*/  FFMA R20, R28.reuse, R69, R29 ;  /* 0x000000451c147223 */ /* 0x042fe2000000001d */
[----:B------:R-:W-:Y:S01]  /*26d0*/  FFMA R45, R28, R45, R44 ;  /* 0x0000002d1c2d7223 */ /* 0x000fe2000000002c */
[----:B------:R-:W1:Y:S01]  /*26e0*/  LDS R19, [R113+UR4+0x268] ;  /* 0x0002680471137984 */ /* 0x000e620008000800 */
[-C--:B------:R-:W-:Y:S01]  /*26f0*/  FFMA R27, R17, R64.reuse, R116 ;  /* 0x00000040111b7223 */ /* 0x080fe20000000074 */
[----:B------:R-:W-:-:S02]  /*2700*/  FFMA R29, R21, R64, R22 ;  /* 0x00000040151d7223 */ /* 0x000fc40000000016 */
[----:B------:R-:W4:Y:S01]  /*2710*/  LDS R44, [R113+UR4+0x2a0] ;  /* 0x0002a004712c7984 */ /* 0x000f220008000800 */
[-C--:B------:R-:W-:Y:S01]  /*2720*/  FFMA R16, R17, R52.reuse, R33 ;  /* 0x0000003411107223 */ /* 0x080fe20000000021 */
[-C--:B------:R-:W-:Y:S01]  /*2730*/  FFMA R27, R24, R65.reuse, R27 ;  /* 0x00000041181b7223 */ /* 0x080fe2000000001b */
[----:B------:R-:W-:Y:S01]  /*2740*/  FFMA R65, R28, R65, R29 ;  /* 0x000000411c417223 */ /* 0x000fe2000000001d */
[C---:B------:R-:W-:Y:S01]  /*2750*/  FFMA R42, R21.reuse, R52, R42 ;  /* 0x00000034152a7223 */ /* 0x040fe2000000002a */
[C---:B------:R-:W-:Y:S01]  /*2760*/  FFMA R29, R24.reuse, R53, R16 ;  /* 0x00000035181d7223 */ /* 0x040fe20000000010 */
[-C--:B------:R-:W-:Y:S01]  /*2770*/  FFMA R33, R21, R48.reuse, R18 ;  /* 0x0000003015217223 */ /* 0x080fe20000000012 */
[----:B------:R-:W5:Y:S01]  /*2780*/  LDS R16, [R113+UR4+0x2d8] ;  /* 0x0002d80471107984 */ /* 0x000f620008000800 */
[C---:B------:R-:W-:Y:S01]  /*2790*/  FFMA R31, R17.reuse, R48, R32 ;  /* 0x00000030111f7223 */ /* 0x040fe20000000020 */
[-C--:B--2---:R-:W-:Y:S01]  /*27a0*/  FFMA R18, R17, R60.reuse, R37 ;  /* 0x0000003c11127223 */ /* 0x084fe20000000025 */
[----:B------:R-:W-:Y:S01]  /*27b0*/  UIADD3 UR4, UPT, UPT, UR4, 0x380, URZ ;  /* 0x0000038004047890 */ /* 0x000fe2000fffe0ff */
[----:B------:R-:W-:Y:S01]  /*27c0*/  FFMA R38, R21, R60, R38 ;  /* 0x0000003c15267223 */ /* 0x000fe20000000026 */
[C---:B------:R-:W-:Y:S01]  /*27d0*/  FFMA R35, R24.reuse, R49, R31 ;  /* 0x0000003118237223 */ /* 0x040fe2000000001f */
[----:B------:R-:W-:Y:S01]  /*27e0*/  FFMA R37, R24, R61, R18 ;  /* 0x0000003d18257223 */ /* 0x000fe20000000012 */
[-C--:B---3--:R-:W-:Y:S01]  /*27f0*/  FFMA R18, R17, R72.reuse, R41 ;  /* 0x0000004811127223 */ /* 0x088fe20000000029 */
[----:B------:R-:W-:Y:S01]  /*2800*/  FFMA R49, R28, R49, R33 ;  /* 0x000000311c317223 */ /* 0x000fe20000000021 */
[----:B------:R-:W-:Y:S01]  /*2810*/  FFMA R30, R21, R72, R30 ;  /* 0x00000048151e7223 */ /* 0x000fe2000000001e */
[----:B------:R-:W-:Y:S01]  /*2820*/  UISETP.NE.AND UP0, UPT, UR4, 0x3870, UPT ;  /* 0x000038700400788c */ /* 0x000fe2000bf05270 */
[-C--:B------:R-:W-:Y:S01]  /*2830*/  FFMA R31, R17, R56.reuse, R36 ;  /* 0x00000038111f7223 */ /* 0x080fe20000000024 */
[----:B------:R-:W-:Y:S01]  /*2840*/  FFMA R33, R21, R56, R34 ;  /* 0x0000003815217223 */ /* 0x000fe20000000022 */
[----:B------:R-:W-:Y:S01]  /*2850*/  FFMA R21, R24, R73, R18 ;  /* 0x0000004918157223 */ /* 0x000fe20000000012 */
[----:B------:R-:W-:Y:S01]  /*2860*/  FFMA R53, R28, R53, R42 ;  /* 0x000000351c357223 */ /* 0x000fe2000000002a */
[----:B------:R-:W-:Y:S01]  /*2870*/  FFMA R31, R24, R57, R31 ;  /* 0x00000039181f7223 */ /* 0x000fe2000000001f */
[C---:B------:R-:W-:Y:S01]  /*2880*/  FFMA R61, R28.reuse, R61, R38 ;  /* 0x0000003d1c3d7223 */ /* 0x040fe20000000026 */
[C---:B------:R-:W-:Y:S01]  /*2890*/  FFMA R33, R28.reuse, R57, R33 ;  /* 0x000000391c217223 */ /* 0x040fe20000000021 */
[----:B------:R-:W-:Y:S01]  /*28a0*/  FFMA R73, R28, R73, R30 ;  /* 0x000000491c497223 */ /* 0x000fe2000000001e */
[C---:B0-----:R-:W-:Y:S01]  /*28b0*/  FFMA R17, R23.reuse, R70, R26 ;  /* 0x0000004617117223 */ /* 0x041fe2000000001a */
[C---:B------:R-:W-:Y:S01]  /*28c0*/  FFMA R24, R23.reuse, R54, R29 ;  /* 0x0000003617187223 */ /* 0x040fe2000000001d */
[C---:B------:R-:W-:Y:S01]  /*28d0*/  FFMA R30, R23.reuse, R74, R21 ;  /* 0x0000004a171e7223 */ /* 0x040fe20000000015 */
[C---:B------:R-:W-:Y:S01]  /*28e0*/  FFMA R52, R23.reuse, R46, R25 ;  /* 0x0000002e17347223 */ /* 0x040fe20000000019 */
[C---:B------:R-:W-:Y:S01]  /*28f0*/  FFMA R22, R23.reuse, R66, R27 ;  /* 0x0000004217167223 */ /* 0x040fe2000000001b */
[C---:B------:R-:W-:Y:S01]  /*2900*/  FFMA R48, R23.reuse, R50, R35 ;  /* 0x0000003217307223 */ /* 0x040fe20000000023 */
[C---:B------:R-:W-:Y:S01]  /*2910*/  FFMA R26, R23.reuse, R62, R37 ;  /* 0x0000003e171a7223 */ /* 0x040fe20000000025 */
[----:B------:R-:W-:Y:S01]  /*2920*/  FFMA R28, R23, R58, R31 ;  /* 0x0000003a171c7223 */ /* 0x000fe2000000001f */
[C---:B-1----:R-:W-:Y:S01]  /*2930*/  FFMA R21, R19.reuse, R70, R20 ;  /* 0x0000004613157223 */ /* 0x042fe20000000014 */
[C---:B------:R-:W-:Y:S01]  /*2940*/  FFMA R54, R19.reuse, R54, R53 ;  /* 0x0000003613367223 */ /* 0x040fe20000000035 */
[C---:B------:R-:W-:Y:S01]  /*2950*/  FFMA R18, R19.reuse, R46, R45 ;  /* 0x0000002e13127223 */ /* 0x040fe2000000002d */
[C---:B------:R-:W-:Y:S01]  /*2960*/  FFMA R66, R19.reuse, R66, R65 ;  /* 0x0000004213427223 */ /* 0x040fe20000000041 */
[C---:B------:R-:W-:Y:S01]  /*2970*/  FFMA R20, R19.reuse, R50, R49 ;  /* 0x0000003213147223 */ /* 0x040fe20000000031 */
[C---:B------:R-:W-:Y:S01]  /*2980*/  FFMA R62, R19.reuse, R62, R61 ;  /* 0x0000003e133e7223 */ /* 0x040fe2000000003d */
[C---:B------:R-:W-:Y:S01]  /*2990*/  FFMA R58, R19.reuse, R58, R33 ;  /* 0x0000003a133a7223 */ /* 0x040fe20000000021 */
[----:B------:R-:W-:Y:S01]  /*29a0*/  FFMA R74, R19, R74, R73 ;  /* 0x0000004a134a7223 */ /* 0x000fe20000000049 */
[C---:B----4-:R-:W-:Y:S01]  /*29b0*/  FFMA R49, R44.reuse, R55, R24 ;  /* 0x000000372c317223 */ /* 0x050fe20000000018 */
[C---:B------:R-:W-:Y:S01]  /*29c0*/  FFMA R53, R44.reuse, R71, R17 ;  /* 0x000000472c357223 */ /* 0x040fe20000000011 */
[C---:B------:R-:W-:Y:S01]  /*29d0*/  FFMA R52, R44.reuse, R47, R52 ;  /* 0x0000002f2c347223 */ /* 0x040fe20000000034 */
[C---:B------:R-:W-:Y:S01]  /*29e0*/  FFMA R50, R44.reuse, R67, R22 ;  /* 0x000000432c327223 */ /* 0x040fe20000000016 */
[C---:B------:R-:W-:Y:S01]  /*29f0*/  FFMA R48, R44.reuse, R51, R48 ;  /* 0x000000332c307223 */ /* 0x040fe20000000030 */
[C---:B------:R-:W-:Y:S01]  /*2a00*/  FFMA R46, R44.reuse, R63, R26 ;  /* 0x0000003f2c2e7223 */ /* 0x040fe2000000001a */
[----:B------:R-:W-:Y:S01]  /*2a10*/  FFMA R45, R44, R59, R28 ;  /* 0x0000003b2c2d7223 */ /* 0x000fe2000000001c */
[----:B-----5:R-:W-:Y:S01]  /*2a20*/  FFMA R55, R16, R55, R54 ;  /* 0x0000003710377223 */ /* 0x020fe20000000036 */
[----:B------:R-:W-:Y:S01]  /*2a30*/  FFMA R44, R44, R75, R30 ;  /* 0x0000004b2c2c7223 */ /* 0x000fe2000000001e */
[C---:B------:R-:W-:Y:S01]  /*2a40*/  FFMA R71, R16.reuse, R71, R21 ;  /* 0x0000004710477223 */ /* 0x040fe20000000015 */
[C---:B------:R-:W-:Y:S01]  /*2a50*/  FFMA R47, R16.reuse, R47, R18 ;  /* 0x0000002f102f7223 */ /* 0x040fe20000000012 */
[C---:B------:R-:W-:Y:S01]  /*2a60*/  FFMA R67, R16.reuse, R67, R66 ;  /* 0x0000004310437223 */ /* 0x040fe20000000042 */
[C---:B------:R-:W-:Y:S01]  /*2a70*/  FFMA R51, R16.reuse, R51, R20 ;  /* 0x0000003310337223 */ /* 0x040fe20000000014 */
[C---:B------:R-:W-:Y:S01]  /*2a80*/  FFMA R63, R16.reuse, R63, R62 ;  /* 0x0000003f103f7223 */ /* 0x040fe2000000003e */
[C---:B------:R-:W-:Y:S01]  /*2a90*/  FFMA R59, R16.reuse, R59, R58 ;  /* 0x0000003b103b7223 */ /* 0x040fe2000000003a */
[----:B------:R-:W-:Y:S01]  /*2aa0*/  FFMA R54, R16, R75, R74 ;  /* 0x0000004b10367223 */ /* 0x000fe2000000004a */
[----:B------:R-:W-:Y:S06]  /*2ab0*/  BRA.U UP0, `(.L_x_0) ;  /* 0xfffffff500707547 */ /* 0x000fec000b83ffff */
[----:B------:R-:W-:Y:S01]  /*2ac0*/  HFMA2 R22, -RZ, RZ, 0, 5.9604644775390625e-08 ;  /* 0x00000001ff167431 */ /* 0x000fe200000001ff */
[----:B------:R-:W-:Y:S01]  /*2ad0*/  UPLOP3.LUT UP0, UPT, UPT, UPT, UPT, 0x40, 0x4 ;  /* 0x000000000004789c */ /* 0x000fe20003f0e870 */
[----:B------:R-:W-:Y:S10]  /*2ae0*/  BRA.U UP1, `(.L_x_1) ;  /* 0xffffffdd01987547 */ /* 0x000ff4000b83ffff */
[----:B------:R-:W0:Y:S01]  /*2af0*/  LDC.64 R4, c[0x0][0x390] ;  /* 0x0000e400ff047b82 */ /* 0x000e220000000a00 */
[----:B------:R-:W-:Y:S01]  /*2b00*/  IMAD R3, R3, 0x1b9, R0 ;  /* 0x000001b903037824 */ /* 0x000fe200078e0200 */
[----:B------:R-:W-:Y:S02]  /*2b10*/  FMNMX R7, RZ, R50, !PT ;  /* 0x00000032ff077209 */ /* 0x000fe40007800000 */
[----:B------:R-:W-:Y:S01]  /*2b20*/  FMNMX R53, RZ, R53, !PT ;  /* 0x00000035ff357209 */ /* 0x000fe20007800000 */
[----:B------:R-:W-:Y:S01]  /*2b30*/  IMAD R112, R3, 0x1c, R112 ;  /* 0x0000001c03707824 */ /* 0x000fe200078e0270 */
[----:B------:R-:W-:Y:S02]  /*2b40*/  FMNMX R71, RZ, R71, !PT ;  /* 0x00000047ff477209 */ /* 0x000fe40007800000 */
[----:B------:R-:W-:Y:S01]  /*2b50*/  FMNMX R47, RZ, R47, !PT ;  /* 0x0000002fff2f7209 */ /* 0x000fe20007800000 */
[----:B------:R-:W-:Y:S01]  /*2b60*/  IMAD R3, R111, 0x620, R112 ;  /* 0x000006206f037824 */ /* 0x000fe200078e0270 */
[----:B------:R-:W-:-:S02]  /*2b70*/  FMNMX R67, RZ, R67, !PT ;  /* 0x00000043ff437209 */ /* 0x000fc40007800000 */
[----:B------:R-:W-:Y:S02]  /*2b80*/  FMNMX R49, RZ, R49, !PT ;  /* 0x00000031ff317209 */ /* 0x000fe40007800000 */
[----:B------:R-:W-:Y:S02]  /*2b90*/  FMNMX R55, RZ, R55, !PT ;  /* 0x00000037ff377209 */ /* 0x000fe40007800000 */
[----:B------:R-:W-:Y:S02]  /*2ba0*/  FMNMX R9, RZ, R48, !PT ;  /* 0x00000030ff097209 */ /* 0x000fe40007800000 */
[----:B------:R-:W-:Y:S02]  /*2bb0*/  FMNMX R51, RZ, R51, !PT ;  /* 0x00000033ff337209 */ /* 0x000fe40007800000 */
[----:B------:R-:W-:Y:S02]  /*2bc0*/  FMNMX R11, RZ, R46, !PT ;  /* 0x0000002eff0b7209 */ /* 0x000fe40007800000 */
[----:B------:R-:W-:Y:S01]  /*2bd0*/  FMNMX R63, RZ, R63, !PT ;  /* 0x0000003fff3f7209 */ /* 0x000fe20007800000 */
[----:B0-----:R-:W-:Y:S01]  /*2be0*/  IMAD.WIDE.U32 R2, R3, 0x4, R4 ;  /* 0x0000000403027825 */ /* 0x001fe200078e0004 */
[----:B------:R-:W-:-:S02]  /*2bf0*/  FMNMX R5, RZ, R52, !PT ;  /* 0x00000034ff057209 */ /* 0x000fc40007800000 */
[----:B------:R-:W-:Y:S02]  /*2c00*/  FMNMX R45, RZ, R45, !PT ;  /* 0x0000002dff2d7209 */ /* 0x000fe40007800000 */
[----:B------:R0:W-:Y:S01]  /*2c10*/  STG.E desc[UR6][R2.64+0x620], R7 ;  /* 0x0006200702007986 */ /* 0x0001e2000c101906 */
[----:B------:R-:W-:-:S03]  /*2c20*/  FMNMX R59, RZ, R59, !PT ;  /* 0x0000003bff3b7209 */ /* 0x000fc60007800000 */
[----:B------:R1:W-:Y:S04]  /*2c30*/  STG.E desc[UR6][R2.64+0x310], R5 ;  /* 0x0003100502007986 */ /* 0x0003e8000c101906 */
[----:B------:R-:W-:Y:S01]  /*2c40*/  STG.E desc[UR6][R2.64], R53 ;  /* 0x0000003502007986 */ /* 0x000fe2000c101906 */
[----:B0-----:R-:W-:-:S03]  /*2c50*/  FMNMX R7, RZ, R54, !PT ;  /* 0x00000036ff077209 */ /* 0x001fc60007800000 */
[----:B------:R-:W-:Y:S01]  /*2c60*/  STG.E desc[UR6][R2.64+0x38], R71 ;  /* 0x0000384702007986 */ /* 0x000fe2000c101906 */
[----:B-1----:R-:W-:-:S03]  /*2c70*/  FMNMX R5, RZ, R44, !PT ;  /* 0x0000002cff057209 */ /* 0x002fc60007800000 */
[----:B------:R-:W-:Y:S04]  /*2c80*/  STG.E desc[UR6][R2.64+0x348], R47 ;  /* 0x0003482f02007986 */ /* 0x000fe8000c101906 */
        /* <DEDUP_REMOVED lines=10> */
[----:B------:R-:W-:Y:S01]  /*2d30*/  STG.E desc[UR6][R2.64+0x15a8], R7 ;  /* 0x0015a80702007986 */ /* 0x000fe2000c101906 */
[----:B------:R-:W-:Y:S05]  /*2d40*/  EXIT ;  /* 0x000000000000794d */ /* 0x000fea0003800000 */
.L_x_2:
[----:B------:R-:W-:-:S00]  /*2d50*/  BRA `(.L_x_2) ;  /* 0xfffffffc00fc7947 */ /* 0x000fc0000383ffff */
[----:B------:R-:W-:-:S00]  /*2d60*/  NOP ;  /* 0x0000000000007918 */ /* 0x000fc00000000000 */
        /* <DEDUP_REMOVED lines=9> */
.L_x_3:


//--------------------- .nv.shared.candidate4     --------------------------
	.section	.nv.shared.candidate4,"aw",@nobits
	.sectionflags	@""
	.align	4
.nv.shared.candidate4:
	.zero		48128


//--------------------- .nv.shared.reserved.0     --------------------------
	.section	.nv.shared.reserved.0,"aw",@nobits
	.weak		__nv_reservedSMEM_offset_0_alias
	.size		__nv_reservedSMEM_offset_0_alias, 0, 64
	.other		__nv_reservedSMEM_offset_0_alias,@"STO_CUDA_RESERVED_SHARED STV_DEFAULT"
__nv_reservedSMEM_offset_0_alias:
	.zero		0
	.zero		64


//--------------------- .nv.constant0.candidate4  --------------------------
	.section	.nv.constant0.candidate4,"a",@progbits
	.sectionflags	@""
	.align	4
.nv.constant0.candidate4:
	.zero		920


//--------------------- SYMBOLS --------------------------

	.type		.nv.reservedSmem.offset0,@object
	.size		.nv.reservedSmem.offset0,0x4
	.type		.nv.reservedSmem.cap,@object
	.size		.nv.reservedSmem.cap,0x4
